//
// Generated by NVIDIA NVVM Compiler
//
// Compiler Build ID: CL-36424714
// Cuda compilation tools, release 13.0, V13.0.88
// Based on NVVM 20.0.0
//

.version 9.0
.target sm_100
.address_size 64

	// .globl	_Z14multiBatch_4_kPfS_S_i
// _ZZ14multiBatch_4_kPfS_S_iE2As has been demoted
// _ZZ14multiBatch_4_kPfS_S_iE2Bs has been demoted
// _ZZ18multiBatch_param_kILi4EEvPfS0_S0_iE2As has been demoted
// _ZZ18multiBatch_param_kILi4EEvPfS0_S0_iE2Bs has been demoted
// _ZZ18multiBatch_param_kILi8EEvPfS0_S0_iE2As has been demoted
// _ZZ18multiBatch_param_kILi8EEvPfS0_S0_iE2Bs has been demoted
// _ZZ18multiBatch_param_kILi16EEvPfS0_S0_iE2As has been demoted
// _ZZ18multiBatch_param_kILi16EEvPfS0_S0_iE2Bs has been demoted
// _ZZ18multiBatch_param_kILi32EEvPfS0_S0_iE2As has been demoted
// _ZZ18multiBatch_param_kILi32EEvPfS0_S0_iE2Bs has been demoted

.visible .entry _Z14multiBatch_4_kPfS_S_i(
	.param .u64 .ptr .align 1 _Z14multiBatch_4_kPfS_S_i_param_0,
	.param .u64 .ptr .align 1 _Z14multiBatch_4_kPfS_S_i_param_1,
	.param .u64 .ptr .align 1 _Z14multiBatch_4_kPfS_S_i_param_2,
	.param .u32 _Z14multiBatch_4_kPfS_S_i_param_3
)
{
	.reg .pred 	%p<8>;
	.reg .b32 	%r<54>;
	.reg .b32 	%f<63>;
	.reg .b64 	%rd<13>;
	// demoted variable
	.shared .align 4 .b8 _ZZ14multiBatch_4_kPfS_S_iE2As[1024];
	// demoted variable
	.shared .align 4 .b8 _ZZ14multiBatch_4_kPfS_S_iE2Bs[1024];
	ld.param.u64 	%rd4, [_Z14multiBatch_4_kPfS_S_i_param_0];
	ld.param.u64 	%rd5, [_Z14multiBatch_4_kPfS_S_i_param_1];
	ld.param.u64 	%rd6, [_Z14multiBatch_4_kPfS_S_i_param_2];
	ld.param.u32 	%r26, [_Z14multiBatch_4_kPfS_S_i_param_3];
	mov.u32 	%r27, %ctaid.z;
	mul.lo.s32 	%r1, %r26, %r27;
	mul.lo.s32 	%r2, %r1, %r26;
	mov.u32 	%r28, %ctaid.x;
	shl.b32 	%r29, %r28, 4;
	mov.u32 	%r51, %tid.x;
	add.s32 	%r4, %r29, %r51;
	mov.u32 	%r30, %ctaid.y;
	shl.b32 	%r5, %r30, 4;
	mov.u32 	%r49, %tid.y;
	add.s32 	%r7, %r5, %r49;
	setp.lt.s32 	%p1, %r26, 1;
	mov.f32 	%f62, 0f00000000;
	@%p1 bra 	$L__BB0_7;
	add.s32 	%r31, %r26, 15;
	shr.u32 	%r32, %r31, 4;
	mad.lo.s32 	%r33, %r26, %r4, %r2;
	shl.b32 	%r34, %r51, 4;
	add.s32 	%r35, %r34, %r49;
	shl.b32 	%r36, %r35, 2;
	mov.u32 	%r37, _ZZ14multiBatch_4_kPfS_S_iE2As;
	add.s32 	%r8, %r37, %r36;
	mov.u32 	%r38, _ZZ14multiBatch_4_kPfS_S_iE2Bs;
	add.s32 	%r9, %r38, %r36;
	shl.b32 	%r39, %r51, 6;
	add.s32 	%r10, %r37, %r39;
	shl.b32 	%r40, %r49, 2;
	add.s32 	%r11, %r38, %r40;
	neg.s32 	%r53, %r32;
	add.s32 	%r41, %r51, %r1;
	mad.lo.s32 	%r42, %r26, %r41, %r49;
	add.s32 	%r52, %r42, %r5;
	shl.b32 	%r14, %r26, 4;
	add.s32 	%r50, %r49, %r33;
	cvta.to.global.u64 	%rd1, %rd4;
	cvta.to.global.u64 	%rd2, %rd5;
	mov.f32 	%f62, 0f00000000;
$L__BB0_2:
	mul.wide.s32 	%rd7, %r50, 4;
	add.s64 	%rd3, %rd1, %rd7;
	max.s32 	%r43, %r4, %r49;
	setp.ge.s32 	%p2, %r43, %r26;
	mov.f32 	%f60, 0f00000000;
	@%p2 bra 	$L__BB0_4;
	ld.global.f32 	%f60, [%rd3];
$L__BB0_4:
	setp.ge.u32 	%p3, %r7, %r26;
	st.shared.f32 	[%r8], %f60;
	setp.ge.s32 	%p4, %r51, %r26;
	mov.f32 	%f61, 0f00000000;
	or.pred  	%p5, %p4, %p3;
	@%p5 bra 	$L__BB0_6;
	mul.wide.s32 	%rd8, %r52, 4;
	add.s64 	%rd9, %rd2, %rd8;
	ld.global.f32 	%f61, [%rd9];
$L__BB0_6:
	st.shared.f32 	[%r9], %f61;
	bar.sync 	0;
	ld.shared.f32 	%f12, [%r10];
	ld.shared.f32 	%f13, [%r11];
	fma.rn.f32 	%f14, %f12, %f13, %f62;
	ld.shared.f32 	%f15, [%r10+4];
	ld.shared.f32 	%f16, [%r11+64];
	fma.rn.f32 	%f17, %f15, %f16, %f14;
	ld.shared.f32 	%f18, [%r10+8];
	ld.shared.f32 	%f19, [%r11+128];
	fma.rn.f32 	%f20, %f18, %f19, %f17;
	ld.shared.f32 	%f21, [%r10+12];
	ld.shared.f32 	%f22, [%r11+192];
	fma.rn.f32 	%f23, %f21, %f22, %f20;
	ld.shared.f32 	%f24, [%r10+16];
	ld.shared.f32 	%f25, [%r11+256];
	fma.rn.f32 	%f26, %f24, %f25, %f23;
	ld.shared.f32 	%f27, [%r10+20];
	ld.shared.f32 	%f28, [%r11+320];
	fma.rn.f32 	%f29, %f27, %f28, %f26;
	ld.shared.f32 	%f30, [%r10+24];
	ld.shared.f32 	%f31, [%r11+384];
	fma.rn.f32 	%f32, %f30, %f31, %f29;
	ld.shared.f32 	%f33, [%r10+28];
	ld.shared.f32 	%f34, [%r11+448];
	fma.rn.f32 	%f35, %f33, %f34, %f32;
	ld.shared.f32 	%f36, [%r10+32];
	ld.shared.f32 	%f37, [%r11+512];
	fma.rn.f32 	%f38, %f36, %f37, %f35;
	ld.shared.f32 	%f39, [%r10+36];
	ld.shared.f32 	%f40, [%r11+576];
	fma.rn.f32 	%f41, %f39, %f40, %f38;
	ld.shared.f32 	%f42, [%r10+40];
	ld.shared.f32 	%f43, [%r11+640];
	fma.rn.f32 	%f44, %f42, %f43, %f41;
	ld.shared.f32 	%f45, [%r10+44];
	ld.shared.f32 	%f46, [%r11+704];
	fma.rn.f32 	%f47, %f45, %f46, %f44;
	ld.shared.f32 	%f48, [%r10+48];
	ld.shared.f32 	%f49, [%r11+768];
	fma.rn.f32 	%f50, %f48, %f49, %f47;
	ld.shared.f32 	%f51, [%r10+52];
	ld.shared.f32 	%f52, [%r11+832];
	fma.rn.f32 	%f53, %f51, %f52, %f50;
	ld.shared.f32 	%f54, [%r10+56];
	ld.shared.f32 	%f55, [%r11+896];
	fma.rn.f32 	%f56, %f54, %f55, %f53;
	ld.shared.f32 	%f57, [%r10+60];
	ld.shared.f32 	%f58, [%r11+960];
	fma.rn.f32 	%f62, %f57, %f58, %f56;
	bar.sync 	0;
	add.s32 	%r53, %r53, 1;
	setp.ne.s32 	%p6, %r53, 0;
	add.s32 	%r52, %r52, %r14;
	add.s32 	%r51, %r51, 16;
	add.s32 	%r50, %r50, 16;
	add.s32 	%r49, %r49, 16;
	@%p6 bra 	$L__BB0_2;
$L__BB0_7:
	max.s32 	%r46, %r4, %r7;
	setp.ge.s32 	%p7, %r46, %r26;
	@%p7 bra 	$L__BB0_9;
	mad.lo.s32 	%r47, %r26, %r4, %r7;
	add.s32 	%r48, %r47, %r2;
	cvta.to.global.u64 	%rd10, %rd6;
	mul.wide.s32 	%rd11, %r48, 4;
	add.s64 	%rd12, %rd10, %rd11;
	st.global.f32 	[%rd12], %f62;
$L__BB0_9:
	ret;

}
	// .globl	_Z18multiBatch_param_kILi4EEvPfS0_S0_i
.visible .entry _Z18multiBatch_param_kILi4EEvPfS0_S0_i(
	.param .u64 .ptr .align 1 _Z18multiBatch_param_kILi4EEvPfS0_S0_i_param_0,
	.param .u64 .ptr .align 1 _Z18multiBatch_param_kILi4EEvPfS0_S0_i_param_1,
	.param .u64 .ptr .align 1 _Z18multiBatch_param_kILi4EEvPfS0_S0_i_param_2,
	.param .u32 _Z18multiBatch_param_kILi4EEvPfS0_S0_i_param_3
)
{
	.reg .pred 	%p<18>;
	.reg .b32 	%r<79>;
	.reg .b32 	%f<73>;
	.reg .b64 	%rd<19>;
	// demoted variable
	.shared .align 4 .b8 _ZZ18multiBatch_param_kILi4EEvPfS0_S0_iE2As[64];
	// demoted variable
	.shared .align 4 .b8 _ZZ18multiBatch_param_kILi4EEvPfS0_S0_iE2Bs[64];
	ld.param.u64 	%rd5, [_Z18multiBatch_param_kILi4EEvPfS0_S0_i_param_0];
	ld.param.u64 	%rd6, [_Z18multiBatch_param_kILi4EEvPfS0_S0_i_param_1];
	ld.param.u64 	%rd4, [_Z18multiBatch_param_kILi4EEvPfS0_S0_i_param_2];
	ld.param.u32 	%r35, [_Z18multiBatch_param_kILi4EEvPfS0_S0_i_param_3];
	cvta.to.global.u64 	%rd1, %rd6;
	cvta.to.global.u64 	%rd2, %rd5;
	mov.u32 	%r36, %ctaid.z;
	mul.lo.s32 	%r1, %r35, %r36;
	mul.lo.s32 	%r2, %r1, %r35;
	mov.u32 	%r37, %ctaid.x;
	shl.b32 	%r3, %r37, 2;
	mov.u32 	%r4, %tid.x;
	add.s32 	%r5, %r3, %r4;
	mov.u32 	%r38, %ctaid.y;
	shl.b32 	%r6, %r38, 2;
	mov.u32 	%r7, %tid.y;
	add.s32 	%r8, %r6, %r7;
	setp.lt.s32 	%p1, %r35, 1;
	mov.f32 	%f72, 0f00000000;
	@%p1 bra 	$L__BB1_19;
	add.s32 	%r9, %r35, 3;
	shl.b32 	%r40, %r4, 2;
	add.s32 	%r41, %r40, %r7;
	shl.b32 	%r42, %r41, 2;
	mov.u32 	%r43, _ZZ18multiBatch_param_kILi4EEvPfS0_S0_iE2As;
	add.s32 	%r10, %r43, %r42;
	mov.u32 	%r44, _ZZ18multiBatch_param_kILi4EEvPfS0_S0_iE2Bs;
	add.s32 	%r11, %r44, %r42;
	shl.b32 	%r45, %r4, 4;
	add.s32 	%r12, %r43, %r45;
	setp.lt.u32 	%p2, %r35, 5;
	shl.b32 	%r46, %r7, 2;
	add.s32 	%r13, %r44, %r46;
	mov.f32 	%f72, 0f00000000;
	mov.b32 	%r78, 0;
	@%p2 bra 	$L__BB1_13;
	shr.u32 	%r47, %r9, 2;
	and.b32  	%r48, %r47, 536870910;
	neg.s32 	%r77, %r48;
	add.s32 	%r49, %r4, %r1;
	add.s32 	%r50, %r49, 4;
	mad.lo.s32 	%r51, %r35, %r50, %r7;
	add.s32 	%r75, %r51, %r6;
	shl.b32 	%r16, %r35, 3;
	mad.lo.s32 	%r52, %r35, %r49, %r7;
	add.s32 	%r74, %r52, %r6;
	add.s32 	%r53, %r49, %r3;
	mad.lo.s32 	%r72, %r35, %r53, %r7;
	mov.f32 	%f72, 0f00000000;
	mov.u32 	%r73, %r7;
	mov.u32 	%r76, %r4;
$L__BB1_3:
	max.s32 	%r54, %r5, %r73;
	setp.ge.s32 	%p3, %r54, %r35;
	mul.wide.s32 	%rd7, %r72, 4;
	add.s64 	%rd3, %rd2, %rd7;
	mov.f32 	%f64, 0f00000000;
	@%p3 bra 	$L__BB1_5;
	ld.global.f32 	%f64, [%rd3];
$L__BB1_5:
	setp.ge.u32 	%p4, %r8, %r35;
	st.shared.f32 	[%r10], %f64;
	setp.ge.s32 	%p5, %r76, %r35;
	mov.f32 	%f65, 0f00000000;
	or.pred  	%p6, %p5, %p4;
	@%p6 bra 	$L__BB1_7;
	mul.wide.s32 	%rd8, %r74, 4;
	add.s64 	%rd9, %rd1, %rd8;
	ld.global.f32 	%f65, [%rd9];
$L__BB1_7:
	st.shared.f32 	[%r11], %f65;
	bar.sync 	0;
	ld.shared.f32 	%f27, [%r12];
	ld.shared.f32 	%f28, [%r13];
	fma.rn.f32 	%f29, %f27, %f28, %f72;
	ld.shared.f32 	%f30, [%r12+4];
	ld.shared.f32 	%f31, [%r13+16];
	fma.rn.f32 	%f32, %f30, %f31, %f29;
	ld.shared.f32 	%f33, [%r12+8];
	ld.shared.f32 	%f34, [%r13+32];
	fma.rn.f32 	%f35, %f33, %f34, %f32;
	ld.shared.f32 	%f36, [%r12+12];
	ld.shared.f32 	%f37, [%r13+48];
	fma.rn.f32 	%f6, %f36, %f37, %f35;
	bar.sync 	0;
	add.s32 	%r56, %r73, 4;
	max.s32 	%r57, %r5, %r56;
	setp.ge.s32 	%p7, %r57, %r35;
	mov.f32 	%f66, 0f00000000;
	@%p7 bra 	$L__BB1_9;
	ld.global.f32 	%f66, [%rd3+16];
$L__BB1_9:
	st.shared.f32 	[%r10], %f66;
	add.s32 	%r59, %r76, 4;
	setp.ge.s32 	%p9, %r59, %r35;
	mov.f32 	%f67, 0f00000000;
	or.pred  	%p10, %p9, %p4;
	@%p10 bra 	$L__BB1_11;
	mul.wide.s32 	%rd10, %r75, 4;
	add.s64 	%rd11, %rd1, %rd10;
	ld.global.f32 	%f67, [%rd11];
$L__BB1_11:
	st.shared.f32 	[%r11], %f67;
	bar.sync 	0;
	ld.shared.f32 	%f39, [%r12];
	ld.shared.f32 	%f40, [%r13];
	fma.rn.f32 	%f41, %f39, %f40, %f6;
	ld.shared.f32 	%f42, [%r12+4];
	ld.shared.f32 	%f43, [%r13+16];
	fma.rn.f32 	%f44, %f42, %f43, %f41;
	ld.shared.f32 	%f45, [%r12+8];
	ld.shared.f32 	%f46, [%r13+32];
	fma.rn.f32 	%f47, %f45, %f46, %f44;
	ld.shared.f32 	%f48, [%r12+12];
	ld.shared.f32 	%f49, [%r13+48];
	fma.rn.f32 	%f72, %f48, %f49, %f47;
	bar.sync 	0;
	add.s32 	%r77, %r77, 2;
	add.s32 	%r76, %r76, 8;
	add.s32 	%r75, %r75, %r16;
	add.s32 	%r74, %r74, %r16;
	add.s32 	%r73, %r73, 8;
	add.s32 	%r72, %r72, 8;
	setp.ne.s32 	%p11, %r77, 0;
	@%p11 bra 	$L__BB1_3;
	and.b32  	%r78, %r9, 2147483640;
$L__BB1_13:
	and.b32  	%r60, %r9, 4;
	setp.eq.s32 	%p12, %r60, 0;
	@%p12 bra 	$L__BB1_19;
	add.s32 	%r61, %r78, %r7;
	add.s32 	%r34, %r78, %r4;
	max.s32 	%r62, %r5, %r61;
	setp.ge.s32 	%p13, %r62, %r35;
	mov.f32 	%f70, 0f00000000;
	@%p13 bra 	$L__BB1_16;
	mad.lo.s32 	%r63, %r35, %r5, %r2;
	add.s32 	%r64, %r63, %r61;
	mul.wide.s32 	%rd12, %r64, 4;
	add.s64 	%rd13, %rd2, %rd12;
	ld.global.f32 	%f70, [%rd13];
$L__BB1_16:
	setp.ge.u32 	%p14, %r8, %r35;
	st.shared.f32 	[%r10], %f70;
	setp.ge.s32 	%p15, %r34, %r35;
	mov.f32 	%f71, 0f00000000;
	or.pred  	%p16, %p15, %p14;
	@%p16 bra 	$L__BB1_18;
	add.s32 	%r66, %r2, %r8;
	mad.lo.s32 	%r67, %r34, %r35, %r66;
	mul.wide.s32 	%rd14, %r67, 4;
	add.s64 	%rd15, %rd1, %rd14;
	ld.global.f32 	%f71, [%rd15];
$L__BB1_18:
	st.shared.f32 	[%r11], %f71;
	bar.sync 	0;
	ld.shared.f32 	%f52, [%r12];
	ld.shared.f32 	%f53, [%r13];
	fma.rn.f32 	%f54, %f52, %f53, %f72;
	ld.shared.f32 	%f55, [%r12+4];
	ld.shared.f32 	%f56, [%r13+16];
	fma.rn.f32 	%f57, %f55, %f56, %f54;
	ld.shared.f32 	%f58, [%r12+8];
	ld.shared.f32 	%f59, [%r13+32];
	fma.rn.f32 	%f60, %f58, %f59, %f57;
	ld.shared.f32 	%f61, [%r12+12];
	ld.shared.f32 	%f62, [%r13+48];
	fma.rn.f32 	%f72, %f61, %f62, %f60;
	bar.sync 	0;
$L__BB1_19:
	max.s32 	%r69, %r5, %r8;
	setp.ge.s32 	%p17, %r69, %r35;
	@%p17 bra 	$L__BB1_21;
	mad.lo.s32 	%r70, %r35, %r5, %r8;
	add.s32 	%r71, %r70, %r2;
	cvta.to.global.u64 	%rd16, %rd4;
	mul.wide.s32 	%rd17, %r71, 4;
	add.s64 	%rd18, %rd16, %rd17;
	st.global.f32 	[%rd18], %f72;
$L__BB1_21:
	ret;

}
	// .globl	_Z18multiBatch_param_kILi8EEvPfS0_S0_i
.visible .entry _Z18multiBatch_param_kILi8EEvPfS0_S0_i(
	.param .u64 .ptr .align 1 _Z18multiBatch_param_kILi8EEvPfS0_S0_i_param_0,
	.param .u64 .ptr .align 1 _Z18multiBatch_param_kILi8EEvPfS0_S0_i_param_1,
	.param .u64 .ptr .align 1 _Z18multiBatch_param_kILi8EEvPfS0_S0_i_param_2,
	.param .u32 _Z18multiBatch_param_kILi8EEvPfS0_S0_i_param_3
)
{
	.reg .pred 	%p<18>;
	.reg .b32 	%r<79>;
	.reg .b32 	%f<109>;
	.reg .b64 	%rd<19>;
	// demoted variable
	.shared .align 4 .b8 _ZZ18multiBatch_param_kILi8EEvPfS0_S0_iE2As[256];
	// demoted variable
	.shared .align 4 .b8 _ZZ18multiBatch_param_kILi8EEvPfS0_S0_iE2Bs[256];
	ld.param.u64 	%rd5, [_Z18multiBatch_param_kILi8EEvPfS0_S0_i_param_0];
	ld.param.u64 	%rd6, [_Z18multiBatch_param_kILi8EEvPfS0_S0_i_param_1];
	ld.param.u64 	%rd4, [_Z18multiBatch_param_kILi8EEvPfS0_S0_i_param_2];
	ld.param.u32 	%r35, [_Z18multiBatch_param_kILi8EEvPfS0_S0_i_param_3];
	cvta.to.global.u64 	%rd1, %rd6;
	cvta.to.global.u64 	%rd2, %rd5;
	mov.u32 	%r36, %ctaid.z;
	mul.lo.s32 	%r1, %r35, %r36;
	mul.lo.s32 	%r2, %r1, %r35;
	mov.u32 	%r37, %ctaid.x;
	shl.b32 	%r3, %r37, 3;
	mov.u32 	%r4, %tid.x;
	add.s32 	%r5, %r3, %r4;
	mov.u32 	%r38, %ctaid.y;
	shl.b32 	%r6, %r38, 3;
	mov.u32 	%r7, %tid.y;
	add.s32 	%r8, %r6, %r7;
	setp.lt.s32 	%p1, %r35, 1;
	mov.f32 	%f108, 0f00000000;
	@%p1 bra 	$L__BB2_19;
	add.s32 	%r9, %r35, 7;
	shl.b32 	%r40, %r4, 3;
	add.s32 	%r41, %r40, %r7;
	shl.b32 	%r42, %r41, 2;
	mov.u32 	%r43, _ZZ18multiBatch_param_kILi8EEvPfS0_S0_iE2As;
	add.s32 	%r10, %r43, %r42;
	mov.u32 	%r44, _ZZ18multiBatch_param_kILi8EEvPfS0_S0_iE2Bs;
	add.s32 	%r11, %r44, %r42;
	shl.b32 	%r45, %r4, 5;
	add.s32 	%r12, %r43, %r45;
	setp.lt.u32 	%p2, %r35, 9;
	shl.b32 	%r46, %r7, 2;
	add.s32 	%r13, %r44, %r46;
	mov.f32 	%f108, 0f00000000;
	mov.b32 	%r78, 0;
	@%p2 bra 	$L__BB2_13;
	shr.u32 	%r47, %r9, 3;
	and.b32  	%r48, %r47, 268435454;
	neg.s32 	%r77, %r48;
	add.s32 	%r49, %r4, %r1;
	add.s32 	%r50, %r49, 8;
	mad.lo.s32 	%r51, %r35, %r50, %r7;
	add.s32 	%r75, %r51, %r6;
	shl.b32 	%r16, %r35, 4;
	mad.lo.s32 	%r52, %r35, %r49, %r7;
	add.s32 	%r74, %r52, %r6;
	add.s32 	%r53, %r49, %r3;
	mad.lo.s32 	%r72, %r35, %r53, %r7;
	mov.f32 	%f108, 0f00000000;
	mov.u32 	%r73, %r7;
	mov.u32 	%r76, %r4;
$L__BB2_3:
	max.s32 	%r54, %r5, %r73;
	setp.ge.s32 	%p3, %r54, %r35;
	mul.wide.s32 	%rd7, %r72, 4;
	add.s64 	%rd3, %rd2, %rd7;
	mov.f32 	%f100, 0f00000000;
	@%p3 bra 	$L__BB2_5;
	ld.global.f32 	%f100, [%rd3];
$L__BB2_5:
	setp.ge.u32 	%p4, %r8, %r35;
	st.shared.f32 	[%r10], %f100;
	setp.ge.s32 	%p5, %r76, %r35;
	mov.f32 	%f101, 0f00000000;
	or.pred  	%p6, %p5, %p4;
	@%p6 bra 	$L__BB2_7;
	mul.wide.s32 	%rd8, %r74, 4;
	add.s64 	%rd9, %rd1, %rd8;
	ld.global.f32 	%f101, [%rd9];
$L__BB2_7:
	st.shared.f32 	[%r11], %f101;
	bar.sync 	0;
	ld.shared.f32 	%f27, [%r12];
	ld.shared.f32 	%f28, [%r13];
	fma.rn.f32 	%f29, %f27, %f28, %f108;
	ld.shared.f32 	%f30, [%r12+4];
	ld.shared.f32 	%f31, [%r13+32];
	fma.rn.f32 	%f32, %f30, %f31, %f29;
	ld.shared.f32 	%f33, [%r12+8];
	ld.shared.f32 	%f34, [%r13+64];
	fma.rn.f32 	%f35, %f33, %f34, %f32;
	ld.shared.f32 	%f36, [%r12+12];
	ld.shared.f32 	%f37, [%r13+96];
	fma.rn.f32 	%f38, %f36, %f37, %f35;
	ld.shared.f32 	%f39, [%r12+16];
	ld.shared.f32 	%f40, [%r13+128];
	fma.rn.f32 	%f41, %f39, %f40, %f38;
	ld.shared.f32 	%f42, [%r12+20];
	ld.shared.f32 	%f43, [%r13+160];
	fma.rn.f32 	%f44, %f42, %f43, %f41;
	ld.shared.f32 	%f45, [%r12+24];
	ld.shared.f32 	%f46, [%r13+192];
	fma.rn.f32 	%f47, %f45, %f46, %f44;
	ld.shared.f32 	%f48, [%r12+28];
	ld.shared.f32 	%f49, [%r13+224];
	fma.rn.f32 	%f6, %f48, %f49, %f47;
	bar.sync 	0;
	add.s32 	%r56, %r73, 8;
	max.s32 	%r57, %r5, %r56;
	setp.ge.s32 	%p7, %r57, %r35;
	mov.f32 	%f102, 0f00000000;
	@%p7 bra 	$L__BB2_9;
	ld.global.f32 	%f102, [%rd3+32];
$L__BB2_9:
	st.shared.f32 	[%r10], %f102;
	add.s32 	%r59, %r76, 8;
	setp.ge.s32 	%p9, %r59, %r35;
	mov.f32 	%f103, 0f00000000;
	or.pred  	%p10, %p9, %p4;
	@%p10 bra 	$L__BB2_11;
	mul.wide.s32 	%rd10, %r75, 4;
	add.s64 	%rd11, %rd1, %rd10;
	ld.global.f32 	%f103, [%rd11];
$L__BB2_11:
	st.shared.f32 	[%r11], %f103;
	bar.sync 	0;
	ld.shared.f32 	%f51, [%r12];
	ld.shared.f32 	%f52, [%r13];
	fma.rn.f32 	%f53, %f51, %f52, %f6;
	ld.shared.f32 	%f54, [%r12+4];
	ld.shared.f32 	%f55, [%r13+32];
	fma.rn.f32 	%f56, %f54, %f55, %f53;
	ld.shared.f32 	%f57, [%r12+8];
	ld.shared.f32 	%f58, [%r13+64];
	fma.rn.f32 	%f59, %f57, %f58, %f56;
	ld.shared.f32 	%f60, [%r12+12];
	ld.shared.f32 	%f61, [%r13+96];
	fma.rn.f32 	%f62, %f60, %f61, %f59;
	ld.shared.f32 	%f63, [%r12+16];
	ld.shared.f32 	%f64, [%r13+128];
	fma.rn.f32 	%f65, %f63, %f64, %f62;
	ld.shared.f32 	%f66, [%r12+20];
	ld.shared.f32 	%f67, [%r13+160];
	fma.rn.f32 	%f68, %f66, %f67, %f65;
	ld.shared.f32 	%f69, [%r12+24];
	ld.shared.f32 	%f70, [%r13+192];
	fma.rn.f32 	%f71, %f69, %f70, %f68;
	ld.shared.f32 	%f72, [%r12+28];
	ld.shared.f32 	%f73, [%r13+224];
	fma.rn.f32 	%f108, %f72, %f73, %f71;
	bar.sync 	0;
	add.s32 	%r77, %r77, 2;
	add.s32 	%r76, %r76, 16;
	add.s32 	%r75, %r75, %r16;
	add.s32 	%r74, %r74, %r16;
	add.s32 	%r73, %r73, 16;
	add.s32 	%r72, %r72, 16;
	setp.ne.s32 	%p11, %r77, 0;
	@%p11 bra 	$L__BB2_3;
	and.b32  	%r78, %r9, 2147483632;
$L__BB2_13:
	and.b32  	%r60, %r9, 8;
	setp.eq.s32 	%p12, %r60, 0;
	@%p12 bra 	$L__BB2_19;
	add.s32 	%r61, %r78, %r7;
	add.s32 	%r34, %r78, %r4;
	max.s32 	%r62, %r5, %r61;
	setp.ge.s32 	%p13, %r62, %r35;
	mov.f32 	%f106, 0f00000000;
	@%p13 bra 	$L__BB2_16;
	mad.lo.s32 	%r63, %r35, %r5, %r2;
	add.s32 	%r64, %r63, %r61;
	mul.wide.s32 	%rd12, %r64, 4;
	add.s64 	%rd13, %rd2, %rd12;
	ld.global.f32 	%f106, [%rd13];
$L__BB2_16:
	setp.ge.u32 	%p14, %r8, %r35;
	st.shared.f32 	[%r10], %f106;
	setp.ge.s32 	%p15, %r34, %r35;
	mov.f32 	%f107, 0f00000000;
	or.pred  	%p16, %p15, %p14;
	@%p16 bra 	$L__BB2_18;
	add.s32 	%r66, %r2, %r8;
	mad.lo.s32 	%r67, %r34, %r35, %r66;
	mul.wide.s32 	%rd14, %r67, 4;
	add.s64 	%rd15, %rd1, %rd14;
	ld.global.f32 	%f107, [%rd15];
$L__BB2_18:
	st.shared.f32 	[%r11], %f107;
	bar.sync 	0;
	ld.shared.f32 	%f76, [%r12];
	ld.shared.f32 	%f77, [%r13];
	fma.rn.f32 	%f78, %f76, %f77, %f108;
	ld.shared.f32 	%f79, [%r12+4];
	ld.shared.f32 	%f80, [%r13+32];
	fma.rn.f32 	%f81, %f79, %f80, %f78;
	ld.shared.f32 	%f82, [%r12+8];
	ld.shared.f32 	%f83, [%r13+64];
	fma.rn.f32 	%f84, %f82, %f83, %f81;
	ld.shared.f32 	%f85, [%r12+12];
	ld.shared.f32 	%f86, [%r13+96];
	fma.rn.f32 	%f87, %f85, %f86, %f84;
	ld.shared.f32 	%f88, [%r12+16];
	ld.shared.f32 	%f89, [%r13+128];
	fma.rn.f32 	%f90, %f88, %f89, %f87;
	ld.shared.f32 	%f91, [%r12+20];
	ld.shared.f32 	%f92, [%r13+160];
	fma.rn.f32 	%f93, %f91, %f92, %f90;
	ld.shared.f32 	%f94, [%r12+24];
	ld.shared.f32 	%f95, [%r13+192];
	fma.rn.f32 	%f96, %f94, %f95, %f93;
	ld.shared.f32 	%f97, [%r12+28];
	ld.shared.f32 	%f98, [%r13+224];
	fma.rn.f32 	%f108, %f97, %f98, %f96;
	bar.sync 	0;
$L__BB2_19:
	max.s32 	%r69, %r5, %r8;
	setp.ge.s32 	%p17, %r69, %r35;
	@%p17 bra 	$L__BB2_21;
	mad.lo.s32 	%r70, %r35, %r5, %r8;
	add.s32 	%r71, %r70, %r2;
	cvta.to.global.u64 	%rd16, %rd4;
	mul.wide.s32 	%rd17, %r71, 4;
	add.s64 	%rd18, %rd16, %rd17;
	st.global.f32 	[%rd18], %f108;
$L__BB2_21:
	ret;

}
	// .globl	_Z18multiBatch_param_kILi16EEvPfS0_S0_i
.visible .entry _Z18multiBatch_param_kILi16EEvPfS0_S0_i(
	.param .u64 .ptr .align 1 _Z18multiBatch_param_kILi16EEvPfS0_S0_i_param_0,
	.param .u64 .ptr .align 1 _Z18multiBatch_param_kILi16EEvPfS0_S0_i_param_1,
	.param .u64 .ptr .align 1 _Z18multiBatch_param_kILi16EEvPfS0_S0_i_param_2,
	.param .u32 _Z18multiBatch_param_kILi16EEvPfS0_S0_i_param_3
)
{
	.reg .pred 	%p<8>;
	.reg .b32 	%r<54>;
	.reg .b32 	%f<63>;
	.reg .b64 	%rd<13>;
	// demoted variable
	.shared .align 4 .b8 _ZZ18multiBatch_param_kILi16EEvPfS0_S0_iE2As[1024];
	// demoted variable
	.shared .align 4 .b8 _ZZ18multiBatch_param_kILi16EEvPfS0_S0_iE2Bs[1024];
	ld.param.u64 	%rd4, [_Z18multiBatch_param_kILi16EEvPfS0_S0_i_param_0];
	ld.param.u64 	%rd5, [_Z18multiBatch_param_kILi16EEvPfS0_S0_i_param_1];
	ld.param.u64 	%rd6, [_Z18multiBatch_param_kILi16EEvPfS0_S0_i_param_2];
	ld.param.u32 	%r26, [_Z18multiBatch_param_kILi16EEvPfS0_S0_i_param_3];
	mov.u32 	%r27, %ctaid.z;
	mul.lo.s32 	%r1, %r26, %r27;
	mul.lo.s32 	%r2, %r1, %r26;
	mov.u32 	%r28, %ctaid.x;
	shl.b32 	%r29, %r28, 4;
	mov.u32 	%r51, %tid.x;
	add.s32 	%r4, %r29, %r51;
	mov.u32 	%r30, %ctaid.y;
	shl.b32 	%r5, %r30, 4;
	mov.u32 	%r49, %tid.y;
	add.s32 	%r7, %r5, %r49;
	setp.lt.s32 	%p1, %r26, 1;
	mov.f32 	%f62, 0f00000000;
	@%p1 bra 	$L__BB3_7;
	add.s32 	%r31, %r26, 15;
	shr.u32 	%r32, %r31, 4;
	mad.lo.s32 	%r33, %r26, %r4, %r2;
	shl.b32 	%r34, %r51, 4;
	add.s32 	%r35, %r34, %r49;
	shl.b32 	%r36, %r35, 2;
	mov.u32 	%r37, _ZZ18multiBatch_param_kILi16EEvPfS0_S0_iE2As;
	add.s32 	%r8, %r37, %r36;
	mov.u32 	%r38, _ZZ18multiBatch_param_kILi16EEvPfS0_S0_iE2Bs;
	add.s32 	%r9, %r38, %r36;
	shl.b32 	%r39, %r51, 6;
	add.s32 	%r10, %r37, %r39;
	shl.b32 	%r40, %r49, 2;
	add.s32 	%r11, %r38, %r40;
	neg.s32 	%r53, %r32;
	add.s32 	%r41, %r51, %r1;
	mad.lo.s32 	%r42, %r26, %r41, %r49;
	add.s32 	%r52, %r42, %r5;
	shl.b32 	%r14, %r26, 4;
	add.s32 	%r50, %r49, %r33;
	cvta.to.global.u64 	%rd1, %rd4;
	cvta.to.global.u64 	%rd2, %rd5;
	mov.f32 	%f62, 0f00000000;
$L__BB3_2:
	mul.wide.s32 	%rd7, %r50, 4;
	add.s64 	%rd3, %rd1, %rd7;
	max.s32 	%r43, %r4, %r49;
	setp.ge.s32 	%p2, %r43, %r26;
	mov.f32 	%f60, 0f00000000;
	@%p2 bra 	$L__BB3_4;
	ld.global.f32 	%f60, [%rd3];
$L__BB3_4:
	setp.ge.u32 	%p3, %r7, %r26;
	st.shared.f32 	[%r8], %f60;
	setp.ge.s32 	%p4, %r51, %r26;
	mov.f32 	%f61, 0f00000000;
	or.pred  	%p5, %p4, %p3;
	@%p5 bra 	$L__BB3_6;
	mul.wide.s32 	%rd8, %r52, 4;
	add.s64 	%rd9, %rd2, %rd8;
	ld.global.f32 	%f61, [%rd9];
$L__BB3_6:
	st.shared.f32 	[%r9], %f61;
	bar.sync 	0;
	ld.shared.f32 	%f12, [%r10];
	ld.shared.f32 	%f13, [%r11];
	fma.rn.f32 	%f14, %f12, %f13, %f62;
	ld.shared.f32 	%f15, [%r10+4];
	ld.shared.f32 	%f16, [%r11+64];
	fma.rn.f32 	%f17, %f15, %f16, %f14;
	ld.shared.f32 	%f18, [%r10+8];
	ld.shared.f32 	%f19, [%r11+128];
	fma.rn.f32 	%f20, %f18, %f19, %f17;
	ld.shared.f32 	%f21, [%r10+12];
	ld.shared.f32 	%f22, [%r11+192];
	fma.rn.f32 	%f23, %f21, %f22, %f20;
	ld.shared.f32 	%f24, [%r10+16];
	ld.shared.f32 	%f25, [%r11+256];
	fma.rn.f32 	%f26, %f24, %f25, %f23;
	ld.shared.f32 	%f27, [%r10+20];
	ld.shared.f32 	%f28, [%r11+320];
	fma.rn.f32 	%f29, %f27, %f28, %f26;
	ld.shared.f32 	%f30, [%r10+24];
	ld.shared.f32 	%f31, [%r11+384];
	fma.rn.f32 	%f32, %f30, %f31, %f29;
	ld.shared.f32 	%f33, [%r10+28];
	ld.shared.f32 	%f34, [%r11+448];
	fma.rn.f32 	%f35, %f33, %f34, %f32;
	ld.shared.f32 	%f36, [%r10+32];
	ld.shared.f32 	%f37, [%r11+512];
	fma.rn.f32 	%f38, %f36, %f37, %f35;
	ld.shared.f32 	%f39, [%r10+36];
	ld.shared.f32 	%f40, [%r11+576];
	fma.rn.f32 	%f41, %f39, %f40, %f38;
	ld.shared.f32 	%f42, [%r10+40];
	ld.shared.f32 	%f43, [%r11+640];
	fma.rn.f32 	%f44, %f42, %f43, %f41;
	ld.shared.f32 	%f45, [%r10+44];
	ld.shared.f32 	%f46, [%r11+704];
	fma.rn.f32 	%f47, %f45, %f46, %f44;
	ld.shared.f32 	%f48, [%r10+48];
	ld.shared.f32 	%f49, [%r11+768];
	fma.rn.f32 	%f50, %f48, %f49, %f47;
	ld.shared.f32 	%f51, [%r10+52];
	ld.shared.f32 	%f52, [%r11+832];
	fma.rn.f32 	%f53, %f51, %f52, %f50;
	ld.shared.f32 	%f54, [%r10+56];
	ld.shared.f32 	%f55, [%r11+896];
	fma.rn.f32 	%f56, %f54, %f55, %f53;
	ld.shared.f32 	%f57, [%r10+60];
	ld.shared.f32 	%f58, [%r11+960];
	fma.rn.f32 	%f62, %f57, %f58, %f56;
	bar.sync 	0;
	add.s32 	%r53, %r53, 1;
	setp.ne.s32 	%p6, %r53, 0;
	add.s32 	%r52, %r52, %r14;
	add.s32 	%r51, %r51, 16;
	add.s32 	%r50, %r50, 16;
	add.s32 	%r49, %r49, 16;
	@%p6 bra 	$L__BB3_2;
$L__BB3_7:
	max.s32 	%r46, %r4, %r7;
	setp.ge.s32 	%p7, %r46, %r26;
	@%p7 bra 	$L__BB3_9;
	mad.lo.s32 	%r47, %r26, %r4, %r7;
	add.s32 	%r48, %r47, %r2;
	cvta.to.global.u64 	%rd10, %rd6;
	mul.wide.s32 	%rd11, %r48, 4;
	add.s64 	%rd12, %rd10, %rd11;
	st.global.f32 	[%rd12], %f62;
$L__BB3_9:
	ret;

}
	// .globl	_Z18multiBatch_param_kILi32EEvPfS0_S0_i
.visible .entry _Z18multiBatch_param_kILi32EEvPfS0_S0_i(
	.param .u64 .ptr .align 1 _Z18multiBatch_param_kILi32EEvPfS0_S0_i_param_0,
	.param .u64 .ptr .align 1 _Z18multiBatch_param_kILi32EEvPfS0_S0_i_param_1,
	.param .u64 .ptr .align 1 _Z18multiBatch_param_kILi32EEvPfS0_S0_i_param_2,
	.param .u32 _Z18multiBatch_param_kILi32EEvPfS0_S0_i_param_3
)
{
	.reg .pred 	%p<8>;
	.reg .b32 	%r<54>;
	.reg .b32 	%f<111>;
	.reg .b64 	%rd<13>;
	// demoted variable
	.shared .align 4 .b8 _ZZ18multiBatch_param_kILi32EEvPfS0_S0_iE2As[4096];
	// demoted variable
	.shared .align 4 .b8 _ZZ18multiBatch_param_kILi32EEvPfS0_S0_iE2Bs[4096];
	ld.param.u64 	%rd4, [_Z18multiBatch_param_kILi32EEvPfS0_S0_i_param_0];
	ld.param.u64 	%rd5, [_Z18multiBatch_param_kILi32EEvPfS0_S0_i_param_1];
	ld.param.u64 	%rd6, [_Z18multiBatch_param_kILi32EEvPfS0_S0_i_param_2];
	ld.param.u32 	%r26, [_Z18multiBatch_param_kILi32EEvPfS0_S0_i_param_3];
	mov.u32 	%r27, %ctaid.z;
	mul.lo.s32 	%r1, %r26, %r27;
	mul.lo.s32 	%r2, %r1, %r26;
	mov.u32 	%r28, %ctaid.x;
	shl.b32 	%r29, %r28, 5;
	mov.u32 	%r51, %tid.x;
	add.s32 	%r4, %r29, %r51;
	mov.u32 	%r30, %ctaid.y;
	shl.b32 	%r5, %r30, 5;
	mov.u32 	%r49, %tid.y;
	add.s32 	%r7, %r5, %r49;
	setp.lt.s32 	%p1, %r26, 1;
	mov.f32 	%f110, 0f00000000;
	@%p1 bra 	$L__BB4_7;
	add.s32 	%r31, %r26, 31;
	shr.u32 	%r32, %r31, 5;
	mad.lo.s32 	%r33, %r26, %r4, %r2;
	shl.b32 	%r34, %r51, 5;
	add.s32 	%r35, %r34, %r49;
	shl.b32 	%r36, %r35, 2;
	mov.u32 	%r37, _ZZ18multiBatch_param_kILi32EEvPfS0_S0_iE2As;
	add.s32 	%r8, %r37, %r36;
	mov.u32 	%r38, _ZZ18multiBatch_param_kILi32EEvPfS0_S0_iE2Bs;
	add.s32 	%r9, %r38, %r36;
	shl.b32 	%r39, %r51, 7;
	add.s32 	%r10, %r37, %r39;
	shl.b32 	%r40, %r49, 2;
	add.s32 	%r11, %r38, %r40;
	neg.s32 	%r53, %r32;
	add.s32 	%r41, %r51, %r1;
	mad.lo.s32 	%r42, %r26, %r41, %r49;
	add.s32 	%r52, %r42, %r5;
	shl.b32 	%r14, %r26, 5;
	add.s32 	%r50, %r49, %r33;
	cvta.to.global.u64 	%rd1, %rd4;
	cvta.to.global.u64 	%rd2, %rd5;
	mov.f32 	%f110, 0f00000000;
$L__BB4_2:
	mul.wide.s32 	%rd7, %r50, 4;
	add.s64 	%rd3, %rd1, %rd7;
	max.s32 	%r43, %r4, %r49;
	setp.ge.s32 	%p2, %r43, %r26;
	mov.f32 	%f108, 0f00000000;
	@%p2 bra 	$L__BB4_4;
	ld.global.f32 	%f108, [%rd3];
$L__BB4_4:
	setp.ge.u32 	%p3, %r7, %r26;
	st.shared.f32 	[%r8], %f108;
	setp.ge.s32 	%p4, %r51, %r26;
	mov.f32 	%f109, 0f00000000;
	or.pred  	%p5, %p4, %p3;
	@%p5 bra 	$L__BB4_6;
	mul.wide.s32 	%rd8, %r52, 4;
	add.s64 	%rd9, %rd2, %rd8;
	ld.global.f32 	%f109, [%rd9];
$L__BB4_6:
	st.shared.f32 	[%r9], %f109;
	bar.sync 	0;
	ld.shared.f32 	%f12, [%r10];
	ld.shared.f32 	%f13, [%r11];
	fma.rn.f32 	%f14, %f12, %f13, %f110;
	ld.shared.f32 	%f15, [%r10+4];
	ld.shared.f32 	%f16, [%r11+128];
	fma.rn.f32 	%f17, %f15, %f16, %f14;
	ld.shared.f32 	%f18, [%r10+8];
	ld.shared.f32 	%f19, [%r11+256];
	fma.rn.f32 	%f20, %f18, %f19, %f17;
	ld.shared.f32 	%f21, [%r10+12];
	ld.shared.f32 	%f22, [%r11+384];
	fma.rn.f32 	%f23, %f21, %f22, %f20;
	ld.shared.f32 	%f24, [%r10+16];
	ld.shared.f32 	%f25, [%r11+512];
	fma.rn.f32 	%f26, %f24, %f25, %f23;
	ld.shared.f32 	%f27, [%r10+20];
	ld.shared.f32 	%f28, [%r11+640];
	fma.rn.f32 	%f29, %f27, %f28, %f26;
	ld.shared.f32 	%f30, [%r10+24];
	ld.shared.f32 	%f31, [%r11+768];
	fma.rn.f32 	%f32, %f30, %f31, %f29;
	ld.shared.f32 	%f33, [%r10+28];
	ld.shared.f32 	%f34, [%r11+896];
	fma.rn.f32 	%f35, %f33, %f34, %f32;
	ld.shared.f32 	%f36, [%r10+32];
	ld.shared.f32 	%f37, [%r11+1024];
	fma.rn.f32 	%f38, %f36, %f37, %f35;
	ld.shared.f32 	%f39, [%r10+36];
	ld.shared.f32 	%f40, [%r11+1152];
	fma.rn.f32 	%f41, %f39, %f40, %f38;
	ld.shared.f32 	%f42, [%r10+40];
	ld.shared.f32 	%f43, [%r11+1280];
	fma.rn.f32 	%f44, %f42, %f43, %f41;
	ld.shared.f32 	%f45, [%r10+44];
	ld.shared.f32 	%f46, [%r11+1408];
	fma.rn.f32 	%f47, %f45, %f46, %f44;
	ld.shared.f32 	%f48, [%r10+48];
	ld.shared.f32 	%f49, [%r11+1536];
	fma.rn.f32 	%f50, %f48, %f49, %f47;
	ld.shared.f32 	%f51, [%r10+52];
	ld.shared.f32 	%f52, [%r11+1664];
	fma.rn.f32 	%f53, %f51, %f52, %f50;
	ld.shared.f32 	%f54, [%r10+56];
	ld.shared.f32 	%f55, [%r11+1792];
	fma.rn.f32 	%f56, %f54, %f55, %f53;
	ld.shared.f32 	%f57, [%r10+60];
	ld.shared.f32 	%f58, [%r11+1920];
	fma.rn.f32 	%f59, %f57, %f58, %f56;
	ld.shared.f32 	%f60, [%r10+64];
	ld.shared.f32 	%f61, [%r11+2048];
	fma.rn.f32 	%f62, %f60, %f61, %f59;
	ld.shared.f32 	%f63, [%r10+68];
	ld.shared.f32 	%f64, [%r11+2176];
	fma.rn.f32 	%f65, %f63, %f64, %f62;
	ld.shared.f32 	%f66, [%r10+72];
	ld.shared.f32 	%f67, [%r11+2304];
	fma.rn.f32 	%f68, %f66, %f67, %f65;
	ld.shared.f32 	%f69, [%r10+76];
	ld.shared.f32 	%f70, [%r11+2432];
	fma.rn.f32 	%f71, %f69, %f70, %f68;
	ld.shared.f32 	%f72, [%r10+80];
	ld.shared.f32 	%f73, [%r11+2560];
	fma.rn.f32 	%f74, %f72, %f73, %f71;
	ld.shared.f32 	%f75, [%r10+84];
	ld.shared.f32 	%f76, [%r11+2688];
	fma.rn.f32 	%f77, %f75, %f76, %f74;
	ld.shared.f32 	%f78, [%r10+88];
	ld.shared.f32 	%f79, [%r11+2816];
	fma.rn.f32 	%f80, %f78, %f79, %f77;
	ld.shared.f32 	%f81, [%r10+92];
	ld.shared.f32 	%f82, [%r11+2944];
	fma.rn.f32 	%f83, %f81, %f82, %f80;
	ld.shared.f32 	%f84, [%r10+96];
	ld.shared.f32 	%f85, [%r11+3072];
	fma.rn.f32 	%f86, %f84, %f85, %f83;
	ld.shared.f32 	%f87, [%r10+100];
	ld.shared.f32 	%f88, [%r11+3200];
	fma.rn.f32 	%f89, %f87, %f88, %f86;
	ld.shared.f32 	%f90, [%r10+104];
	ld.shared.f32 	%f91, [%r11+3328];
	fma.rn.f32 	%f92, %f90, %f91, %f89;
	ld.shared.f32 	%f93, [%r10+108];
	ld.shared.f32 	%f94, [%r11+3456];
	fma.rn.f32 	%f95, %f93, %f94, %f92;
	ld.shared.f32 	%f96, [%r10+112];
	ld.shared.f32 	%f97, [%r11+3584];
	fma.rn.f32 	%f98, %f96, %f97, %f95;
	ld.shared.f32 	%f99, [%r10+116];
	ld.shared.f32 	%f100, [%r11+3712];
	fma.rn.f32 	%f101, %f99, %f100, %f98;
	ld.shared.f32 	%f102, [%r10+120];
	ld.shared.f32 	%f103, [%r11+3840];
	fma.rn.f32 	%f104, %f102, %f103, %f101;
	ld.shared.f32 	%f105, [%r10+124];
	ld.shared.f32 	%f106, [%r11+3968];
	fma.rn.f32 	%f110, %f105, %f106, %f104;
	bar.sync 	0;
	add.s32 	%r53, %r53, 1;
	setp.ne.s32 	%p6, %r53, 0;
	add.s32 	%r52, %r52, %r14;
	add.s32 	%r51, %r51, 32;
	add.s32 	%r50, %r50, 32;
	add.s32 	%r49, %r49, 32;
	@%p6 bra 	$L__BB4_2;
$L__BB4_7:
	max.s32 	%r46, %r4, %r7;
	setp.ge.s32 	%p7, %r46, %r26;
	@%p7 bra 	$L__BB4_9;
	mad.lo.s32 	%r47, %r26, %r4, %r7;
	add.s32 	%r48, %r47, %r2;
	cvta.to.global.u64 	%rd10, %rd6;
	mul.wide.s32 	%rd11, %r48, 4;
	add.s64 	%rd12, %rd10, %rd11;
	st.global.f32 	[%rd12], %f110;
$L__BB4_9:
	ret;

}


// ===== COMPILED SASS (sm_100) =====

	.target	sm_100

	.elftype	@"ET_EXEC"


//--------------------- .note.nv.tkinfo           --------------------------
	.section	.note.nv.tkinfo,"",@"SHT_NOTE"
	.sectionflags	@"SHF_NOTE_NV_TKINFO"
	.tkinfo
        /*0018*/ 	.word	0x00000002
        /*0030*/ 	.string	""
        /*0030*/ 	.string	"ptxas"
        /*0030*/ 	.string	"Cuda compilation tools, release 13.0, V13.0.88"
        /*0030*/ 	.string	"Build cuda_13.0.r13.0/compiler.36424714_0"
        /*0030*/ 	.string	"-arch sm_100 -m 64 "



//--------------------- .note.nv.cuinfo           --------------------------
	.section	.note.nv.cuinfo,"",@"SHT_NOTE"
	.sectionflags	@"SHF_NOTE_NV_CUINFO"
        /*0018*/ 	.short	0x0002
        /*001a*/ 	.short	0x0064
        /*001c*/ 	.short	0x0082
	.zero		2


//--------------------- .nv.info                  --------------------------
	.section	.nv.info,"",@"SHT_CUDA_INFO"
	.align	4


	//----- nvinfo : EIATTR_REGCOUNT
	.align		4
        /*0000*/ 	.byte	0x04, 0x2f
        /*0002*/ 	.short	(.L_1 - .L_0)
	.align		4
.L_0:
        /*0004*/ 	.word	index@(_Z14multiBatch_4_kPfS_S_i)
        /*0008*/ 	.word	0x00000020


	//----- nvinfo : EIATTR_FRAME_SIZE
	.align		4
.L_1:
        /*000c*/ 	.byte	0x04, 0x11
        /*000e*/ 	.short	(.L_3 - .L_2)
	.align		4
.L_2:
        /*0010*/ 	.word	index@(_Z14multiBatch_4_kPfS_S_i)
        /*0014*/ 	.word	0x00000000


	//----- nvinfo : EIATTR_REGCOUNT
	.align		4
.L_3:
        /*0018*/ 	.byte	0x04, 0x2f
        /*001a*/ 	.short	(.L_5 - .L_4)
	.align		4
.L_4:
        /*001c*/ 	.word	index@(_Z18multiBatch_param_kILi4EEvPfS0_S0_i)
        /*0020*/ 	.word	0x00000020


	//----- nvinfo : EIATTR_FRAME_SIZE
	.align		4
.L_5:
        /*0024*/ 	.byte	0x04, 0x11
        /*0026*/ 	.short	(.L_7 - .L_6)
	.align		4
.L_6:
        /*0028*/ 	.word	index@(_Z18multiBatch_param_kILi4EEvPfS0_S0_i)
        /*002c*/ 	.word	0x00000000


	//----- nvinfo : EIATTR_REGCOUNT
	.align		4
.L_7:
        /*0030*/ 	.byte	0x04, 0x2f
        /*0032*/ 	.short	(.L_9 - .L_8)
	.align		4
.L_8:
        /*0034*/ 	.word	index@(_Z18multiBatch_param_kILi8EEvPfS0_S0_i)
        /*0038*/ 	.word	0x00000020


	//----- nvinfo : EIATTR_FRAME_SIZE
	.align		4
.L_9:
        /*003c*/ 	.byte	0x04, 0x11
        /*003e*/ 	.short	(.L_11 - .L_10)
	.align		4
.L_10:
        /*0040*/ 	.word	index@(_Z18multiBatch_param_kILi8EEvPfS0_S0_i)
        /*0044*/ 	.word	0x00000000


	//----- nvinfo : EIATTR_REGCOUNT
	.align		4
.L_11:
        /*0048*/ 	.byte	0x04, 0x2f
        /*004a*/ 	.short	(.L_13 - .L_12)
	.align		4
.L_12:
        /*004c*/ 	.word	index@(_Z18multiBatch_param_kILi16EEvPfS0_S0_i)
        /*0050*/ 	.word	0x00000020


	//----- nvinfo : EIATTR_FRAME_SIZE
	.align		4
.L_13:
        /*0054*/ 	.byte	0x04, 0x11
        /*0056*/ 	.short	(.L_15 - .L_14)
	.align		4
.L_14:
        /*0058*/ 	.word	index@(_Z18multiBatch_param_kILi16EEvPfS0_S0_i)
        /*005c*/ 	.word	0x00000000


	//----- nvinfo : EIATTR_REGCOUNT
	.align		4
.L_15:
        /*0060*/ 	.byte	0x04, 0x2f
        /*0062*/ 	.short	(.L_17 - .L_16)
	.align		4
.L_16:
        /*0064*/ 	.word	index@(_Z18multiBatch_param_kILi32EEvPfS0_S0_i)
        /*0068*/ 	.word	0x00000020


	//----- nvinfo : EIATTR_FRAME_SIZE
	.align		4
.L_17:
        /*006c*/ 	.byte	0x04, 0x11
        /*006e*/ 	.short	(.L_19 - .L_18)
	.align		4
.L_18:
        /*0070*/ 	.word	index@(_Z18multiBatch_param_kILi32EEvPfS0_S0_i)
        /*0074*/ 	.word	0x00000000


	//----- nvinfo : EIATTR_MIN_STACK_SIZE
	.align		4
.L_19:
        /*0078*/ 	.byte	0x04, 0x12
        /*007a*/ 	.short	(.L_21 - .L_20)
	.align		4
.L_20:
        /*007c*/ 	.word	index@(_Z18multiBatch_param_kILi32EEvPfS0_S0_i)
        /*0080*/ 	.word	0x00000000


	//----- nvinfo : EIATTR_MIN_STACK_SIZE
	.align		4
.L_21:
        /*0084*/ 	.byte	0x04, 0x12
        /*0086*/ 	.short	(.L_23 - .L_22)
	.align		4
.L_22:
        /*0088*/ 	.word	index@(_Z18multiBatch_param_kILi16EEvPfS0_S0_i)
        /*008c*/ 	.word	0x00000000


	//----- nvinfo : EIATTR_MIN_STACK_SIZE
	.align		4
.L_23:
        /*0090*/ 	.byte	0x04, 0x12
        /*0092*/ 	.short	(.L_25 - .L_24)
	.align		4
.L_24:
        /*0094*/ 	.word	index@(_Z18multiBatch_param_kILi8EEvPfS0_S0_i)
        /*0098*/ 	.word	0x00000000


	//----- nvinfo : EIATTR_MIN_STACK_SIZE
	.align		4
.L_25:
        /*009c*/ 	.byte	0x04, 0x12
        /*009e*/ 	.short	(.L_27 - .L_26)
	.align		4
.L_26:
        /*00a0*/ 	.word	index@(_Z18multiBatch_param_kILi4EEvPfS0_S0_i)
        /*00a4*/ 	.word	0x00000000


	//----- nvinfo : EIATTR_MIN_STACK_SIZE
	.align		4
.L_27:
        /*00a8*/ 	.byte	0x04, 0x12
        /*00aa*/ 	.short	(.L_29 - .L_28)
	.align		4
.L_28:
        /*00ac*/ 	.word	index@(_Z14multiBatch_4_kPfS_S_i)
        /*00b0*/ 	.word	0x00000000
.L_29:


//--------------------- .nv.compat                --------------------------
	.section	.nv.compat,"",@"SHT_CUDA_COMPAT_INFO"
	.align	4
        /*0000*/ 	.byte	0x02, 0x09, 0x00, 0x00, 0x02, 0x02, 0x01, 0x00, 0x02, 0x05, 0x05, 0x00, 0x03, 0x07, 0x01, 0x01
        /*0010*/ 	.byte	0x02, 0x03, 0x00, 0x00, 0x02, 0x06, 0x01, 0x00, 0x04, 0x0b, 0x08, 0x00, 0x09, 0x00, 0x00, 0x00
        /*0020*/ 	.byte	0x00, 0x00, 0x00, 0x00


//--------------------- .nv.info._Z18multiBatch_param_kILi32EEvPfS0_S0_i --------------------------
	.section	.nv.info._Z18multiBatch_param_kILi32EEvPfS0_S0_i,"",@"SHT_CUDA_INFO"
	.sectionflags	@""
	.align	4


	//----- nvinfo : EIATTR_CUDA_API_VERSION
	.align		4
        /*0000*/ 	.byte	0x04, 0x37
        /*0002*/ 	.short	(.L_31 - .L_30)
.L_30:
        /*0004*/ 	.word	0x00000082


	//----- nvinfo : EIATTR_KPARAM_INFO
	.align		4
.L_31:
        /*0008*/ 	.byte	0x04, 0x17
        /*000a*/ 	.short	(.L_33 - .L_32)
.L_32:
        /*000c*/ 	.word	0x00000000
        /*0010*/ 	.short	0x0003
        /*0012*/ 	.short	0x0018
        /*0014*/ 	.byte	0x00, 0xf0, 0x11, 0x00


	//----- nvinfo : EIATTR_KPARAM_INFO
	.align		4
.L_33:
        /*0018*/ 	.byte	0x04, 0x17
        /*001a*/ 	.short	(.L_35 - .L_34)
.L_34:
        /*001c*/ 	.word	0x00000000
        /*0020*/ 	.short	0x0002
        /*0022*/ 	.short	0x0010
        /*0024*/ 	.byte	0x00, 0xf5, 0x21, 0x00


	//----- nvinfo : EIATTR_KPARAM_INFO
	.align		4
.L_35:
        /*0028*/ 	.byte	0x04, 0x17
        /*002a*/ 	.short	(.L_37 - .L_36)
.L_36:
        /*002c*/ 	.word	0x00000000
        /*0030*/ 	.short	0x0001
        /*0032*/ 	.short	0x0008
        /*0034*/ 	.byte	0x00, 0xf5, 0x21, 0x00


	//----- nvinfo : EIATTR_KPARAM_INFO
	.align		4
.L_37:
        /*0038*/ 	.byte	0x04, 0x17
        /*003a*/ 	.short	(.L_39 - .L_38)
.L_38:
        /*003c*/ 	.word	0x00000000
        /*0040*/ 	.short	0x0000
        /*0042*/ 	.short	0x0000
        /*0044*/ 	.byte	0x00, 0xf5, 0x21, 0x00


	//----- nvinfo : EIATTR_SPARSE_MMA_MASK
	.align		4
.L_39:
        /*0048*/ 	.byte	0x03, 0x50
        /*004a*/ 	.short	0x0000


	//----- nvinfo : EIATTR_MAXREG_COUNT
	.align		4
        /*004c*/ 	.byte	0x03, 0x1b
        /*004e*/ 	.short	0x00ff


	//----- nvinfo : EIATTR_NUM_BARRIERS
	.align		4
        /*0050*/ 	.byte	0x02, 0x4c
        /*0052*/ 	.byte	0x01
	.zero		1


	//----- nvinfo : EIATTR_MERCURY_ISA_VERSION
	.align		4
        /*0054*/ 	.byte	0x03, 0x5f
        /*0056*/ 	.short	0x0101


	//----- nvinfo : EIATTR_VRC_CTA_INIT_COUNT
	.align		4
        /*0058*/ 	.byte	0x02, 0x4a
	.zero		1
	.zero		1


	//----- nvinfo : EIATTR_EXIT_INSTR_OFFSETS
	.align		4
        /*005c*/ 	.byte	0x04, 0x1c
        /*005e*/ 	.short	(.L_41 - .L_40)


	//   ....[0]....
.L_40:
        /*0060*/ 	.word	0x00000860


	//   ....[1]....
        /*0064*/ 	.word	0x000008c0


	//----- nvinfo : EIATTR_CBANK_PARAM_SIZE
	.align		4
.L_41:
        /*0068*/ 	.byte	0x03, 0x19
        /*006a*/ 	.short	0x001c


	//----- nvinfo : EIATTR_PARAM_CBANK
	.align		4
        /*006c*/ 	.byte	0x04, 0x0a
        /*006e*/ 	.short	(.L_43 - .L_42)
	.align		4
.L_42:
        /*0070*/ 	.word	index@(.nv.constant0._Z18multiBatch_param_kILi32EEvPfS0_S0_i)
        /*0074*/ 	.short	0x0380
        /*0076*/ 	.short	0x001c


	//----- nvinfo : EIATTR_SW_WAR
	.align		4
.L_43:
        /*0078*/ 	.byte	0x04, 0x36
        /*007a*/ 	.short	(.L_45 - .L_44)
.L_44:
        /*007c*/ 	.word	0x00000008
.L_45:


//--------------------- .nv.info._Z18multiBatch_param_kILi16EEvPfS0_S0_i --------------------------
	.section	.nv.info._Z18multiBatch_param_kILi16EEvPfS0_S0_i,"",@"SHT_CUDA_INFO"
	.sectionflags	@""
	.align	4


	//----- nvinfo : EIATTR_CUDA_API_VERSION
	.align		4
        /*0000*/ 	.byte	0x04, 0x37
        /*0002*/ 	.short	(.L_47 - .L_46)
.L_46:
        /*0004*/ 	.word	0x00000082


	//----- nvinfo : EIATTR_KPARAM_INFO
	.align		4
.L_47:
        /*0008*/ 	.byte	0x04, 0x17
        /*000a*/ 	.short	(.L_49 - .L_48)
.L_48:
        /*000c*/ 	.word	0x00000000
        /*0010*/ 	.short	0x0003
        /*0012*/ 	.short	0x0018
        /*0014*/ 	.byte	0x00, 0xf0, 0x11, 0x00


	//----- nvinfo : EIATTR_KPARAM_INFO
	.align		4
.L_49:
        /*0018*/ 	.byte	0x04, 0x17
        /*001a*/ 	.short	(.L_51 - .L_50)
.L_50:
        /*001c*/ 	.word	0x00000000
        /*0020*/ 	.short	0x0002
        /*0022*/ 	.short	0x0010
        /*0024*/ 	.byte	0x00, 0xf5, 0x21, 0x00


	//----- nvinfo : EIATTR_KPARAM_INFO
	.align		4
.L_51:
        /*0028*/ 	.byte	0x04, 0x17
        /*002a*/ 	.short	(.L_53 - .L_52)
.L_52:
        /*002c*/ 	.word	0x00000000
        /*0030*/ 	.short	0x0001
        /*0032*/ 	.short	0x0008
        /*0034*/ 	.byte	0x00, 0xf5, 0x21, 0x00


	//----- nvinfo : EIATTR_KPARAM_INFO
	.align		4
.L_53:
        /*0038*/ 	.byte	0x04, 0x17
        /*003a*/ 	.short	(.L_55 - .L_54)
.L_54:
        /*003c*/ 	.word	0x00000000
        /*0040*/ 	.short	0x0000
        /*0042*/ 	.short	0x0000
        /*0044*/ 	.byte	0x00, 0xf5, 0x21, 0x00


	//----- nvinfo : EIATTR_SPARSE_MMA_MASK
	.align		4
.L_55:
        /*0048*/ 	.byte	0x03, 0x50
        /*004a*/ 	.short	0x0000


	//----- nvinfo : EIATTR_MAXREG_COUNT
	.align		4
        /*004c*/ 	.byte	0x03, 0x1b
        /*004e*/ 	.short	0x00ff


	//----- nvinfo : EIATTR_NUM_BARRIERS
	.align		4
        /*0050*/ 	.byte	0x02, 0x4c
        /*0052*/ 	.byte	0x01
	.zero		1


	//----- nvinfo : EIATTR_MERCURY_ISA_VERSION
	.align		4
        /*0054*/ 	.byte	0x03, 0x5f
        /*0056*/ 	.short	0x0101


	//----- nvinfo : EIATTR_VRC_CTA_INIT_COUNT
	.align		4
        /*0058*/ 	.byte	0x02, 0x4a
	.zero		1
	.zero		1


	//----- nvinfo : EIATTR_EXIT_INSTR_OFFSETS
	.align		4
        /*005c*/ 	.byte	0x04, 0x1c
        /*005e*/ 	.short	(.L_57 - .L_56)


	//   ....[0]....
.L_56:
        /*0060*/ 	.word	0x00000620


	//   ....[1]....
        /*0064*/ 	.word	0x00000680


	//----- nvinfo : EIATTR_CBANK_PARAM_SIZE
	.align		4
.L_57:
        /*0068*/ 	.byte	0x03, 0x19
        /*006a*/ 	.short	0x001c


	//----- nvinfo : EIATTR_PARAM_CBANK
	.align		4
        /*006c*/ 	.byte	0x04, 0x0a
        /*006e*/ 	.short	(.L_59 - .L_58)
	.align		4
.L_58:
        /*0070*/ 	.word	index@(.nv.constant0._Z18multiBatch_param_kILi16EEvPfS0_S0_i)
        /*0074*/ 	.short	0x0380
        /*0076*/ 	.short	0x001c


	//----- nvinfo : EIATTR_SW_WAR
	.align		4
.L_59:
        /*0078*/ 	.byte	0x04, 0x36
        /*007a*/ 	.short	(.L_61 - .L_60)
.L_60:
        /*007c*/ 	.word	0x00000008
.L_61:


//--------------------- .nv.info._Z18multiBatch_param_kILi8EEvPfS0_S0_i --------------------------
	.section	.nv.info._Z18multiBatch_param_kILi8EEvPfS0_S0_i,"",@"SHT_CUDA_INFO"
	.sectionflags	@""
	.align	4


	//----- nvinfo : EIATTR_CUDA_API_VERSION
	.align		4
        /*0000*/ 	.byte	0x04, 0x37
        /*0002*/ 	.short	(.L_63 - .L_62)
.L_62:
        /*0004*/ 	.word	0x00000082


	//----- nvinfo : EIATTR_KPARAM_INFO
	.align		4
.L_63:
        /*0008*/ 	.byte	0x04, 0x17
        /*000a*/ 	.short	(.L_65 - .L_64)
.L_64:
        /*000c*/ 	.word	0x00000000
        /*0010*/ 	.short	0x0003
        /*0012*/ 	.short	0x0018
        /*0014*/ 	.byte	0x00, 0xf0, 0x11, 0x00


	//----- nvinfo : EIATTR_KPARAM_INFO
	.align		4
.L_65:
        /*0018*/ 	.byte	0x04, 0x17
        /*001a*/ 	.short	(.L_67 - .L_66)
.L_66:
        /*001c*/ 	.word	0x00000000
        /*0020*/ 	.short	0x0002
        /*0022*/ 	.short	0x0010
        /*0024*/ 	.byte	0x00, 0xf5, 0x21, 0x00


	//----- nvinfo : EIATTR_KPARAM_INFO
	.align		4
.L_67:
        /*0028*/ 	.byte	0x04, 0x17
        /*002a*/ 	.short	(.L_69 - .L_68)
.L_68:
        /*002c*/ 	.word	0x00000000
        /*0030*/ 	.short	0x0001
        /*0032*/ 	.short	0x0008
        /*0034*/ 	.byte	0x00, 0xf5, 0x21, 0x00


	//----- nvinfo : EIATTR_KPARAM_INFO
	.align		4
.L_69:
        /*0038*/ 	.byte	0x04, 0x17
        /*003a*/ 	.short	(.L_71 - .L_70)
.L_70:
        /*003c*/ 	.word	0x00000000
        /*0040*/ 	.short	0x0000
        /*0042*/ 	.short	0x0000
        /*0044*/ 	.byte	0x00, 0xf5, 0x21, 0x00


	//----- nvinfo : EIATTR_SPARSE_MMA_MASK
	.align		4
.L_71:
        /*0048*/ 	.byte	0x03, 0x50
        /*004a*/ 	.short	0x0000


	//----- nvinfo : EIATTR_MAXREG_COUNT
	.align		4
        /*004c*/ 	.byte	0x03, 0x1b
        /*004e*/ 	.short	0x00ff


	//----- nvinfo : EIATTR_NUM_BARRIERS
	.align		4
        /*0050*/ 	.byte	0x02, 0x4c
        /*0052*/ 	.byte	0x01
	.zero		1


	//----- nvinfo : EIATTR_MERCURY_ISA_VERSION
	.align		4
        /*0054*/ 	.byte	0x03, 0x5f
        /*0056*/ 	.short	0x0101


	//----- nvinfo : EIATTR_VRC_CTA_INIT_COUNT
	.align		4
        /*0058*/ 	.byte	0x02, 0x4a
	.zero		1
	.zero		1


	//----- nvinfo : EIATTR_EXIT_INSTR_OFFSETS
	.align		4
        /*005c*/ 	.byte	0x04, 0x1c
        /*005e*/ 	.short	(.L_73 - .L_72)


	//   ....[0]....
.L_72:
        /*0060*/ 	.word	0x00000a40


	//   ....[1]....
        /*0064*/ 	.word	0x00000aa0


	//----- nvinfo : EIATTR_CBANK_PARAM_SIZE
	.align		4
.L_73:
        /*0068*/ 	.byte	0x03, 0x19
        /*006a*/ 	.short	0x001c


	//----- nvinfo : EIATTR_PARAM_CBANK
	.align		4
        /*006c*/ 	.byte	0x04, 0x0a
        /*006e*/ 	.short	(.L_75 - .L_74)
	.align		4
.L_74:
        /*0070*/ 	.word	index@(.nv.constant0._Z18multiBatch_param_kILi8EEvPfS0_S0_i)
        /*0074*/ 	.short	0x0380
        /*0076*/ 	.short	0x001c


	//----- nvinfo : EIATTR_SW_WAR
	.align		4
.L_75:
        /*0078*/ 	.byte	0x04, 0x36
        /*007a*/ 	.short	(.L_77 - .L_76)
.L_76:
        /*007c*/ 	.word	0x00000008
.L_77:


//--------------------- .nv.info._Z18multiBatch_param_kILi4EEvPfS0_S0_i --------------------------
	.section	.nv.info._Z18multiBatch_param_kILi4EEvPfS0_S0_i,"",@"SHT_CUDA_INFO"
	.sectionflags	@""
	.align	4


	//----- nvinfo : EIATTR_CUDA_API_VERSION
	.align		4
        /*0000*/ 	.byte	0x04, 0x37
        /*0002*/ 	.short	(.L_79 - .L_78)
.L_78:
        /*0004*/ 	.word	0x00000082


	//----- nvinfo : EIATTR_KPARAM_INFO
	.align		4
.L_79:
        /*0008*/ 	.byte	0x04, 0x17
        /*000a*/ 	.short	(.L_81 - .L_80)
.L_80:
        /*000c*/ 	.word	0x00000000
        /*0010*/ 	.short	0x0003
        /*0012*/ 	.short	0x0018
        /*0014*/ 	.byte	0x00, 0xf0, 0x11, 0x00


	//----- nvinfo : EIATTR_KPARAM_INFO
	.align		4
.L_81:
        /*0018*/ 	.byte	0x04, 0x17
        /*001a*/ 	.short	(.L_83 - .L_82)
.L_82:
        /*001c*/ 	.word	0x00000000
        /*0020*/ 	.short	0x0002
        /*0022*/ 	.short	0x0010
        /*0024*/ 	.byte	0x00, 0xf5, 0x21, 0x00


	//----- nvinfo : EIATTR_KPARAM_INFO
	.align		4
.L_83:
        /*0028*/ 	.byte	0x04, 0x17
        /*002a*/ 	.short	(.L_85 - .L_84)
.L_84:
        /*002c*/ 	.word	0x00000000
        /*0030*/ 	.short	0x0001
        /*0032*/ 	.short	0x0008
        /*0034*/ 	.byte	0x00, 0xf5, 0x21, 0x00


	//----- nvinfo : EIATTR_KPARAM_INFO
	.align		4
.L_85:
        /*0038*/ 	.byte	0x04, 0x17
        /*003a*/ 	.short	(.L_87 - .L_86)
.L_86:
        /*003c*/ 	.word	0x00000000
        /*0040*/ 	.short	0x0000
        /*0042*/ 	.short	0x0000
        /*0044*/ 	.byte	0x00, 0xf5, 0x21, 0x00


	//----- nvinfo : EIATTR_SPARSE_MMA_MASK
	.align		4
.L_87:
        /*0048*/ 	.byte	0x03, 0x50
        /*004a*/ 	.short	0x0000


	//----- nvinfo : EIATTR_MAXREG_COUNT
	.align		4
        /*004c*/ 	.byte	0x03, 0x1b
        /*004e*/ 	.short	0x00ff


	//----- nvinfo : EIATTR_NUM_BARRIERS
	.align		4
        /*0050*/ 	.byte	0x02, 0x4c
        /*0052*/ 	.byte	0x01
	.zero		1


	//----- nvinfo : EIATTR_MERCURY_ISA_VERSION
	.align		4
        /*0054*/ 	.byte	0x03, 0x5f
        /*0056*/ 	.short	0x0101


	//----- nvinfo : EIATTR_VRC_CTA_INIT_COUNT
	.align		4
        /*0058*/ 	.byte	0x02, 0x4a
	.zero		1
	.zero		1


	//----- nvinfo : EIATTR_EXIT_INSTR_OFFSETS
	.align		4
        /*005c*/ 	.byte	0x04, 0x1c
        /*005e*/ 	.short	(.L_89 - .L_88)


	//   ....[0]....
.L_88:
        /*0060*/ 	.word	0x000008a0


	//   ....[1]....
        /*0064*/ 	.word	0x00000900


	//----- nvinfo : EIATTR_CBANK_PARAM_SIZE
	.align		4
.L_89:
        /*0068*/ 	.byte	0x03, 0x19
        /*006a*/ 	.short	0x001c


	//----- nvinfo : EIATTR_PARAM_CBANK
	.align		4
        /*006c*/ 	.byte	0x04, 0x0a
        /*006e*/ 	.short	(.L_91 - .L_90)
	.align		4
.L_90:
        /*0070*/ 	.word	index@(.nv.constant0._Z18multiBatch_param_kILi4EEvPfS0_S0_i)
        /*0074*/ 	.short	0x0380
        /*0076*/ 	.short	0x001c


	//----- nvinfo : EIATTR_SW_WAR
	.align		4
.L_91:
        /*0078*/ 	.byte	0x04, 0x36
        /*007a*/ 	.short	(.L_93 - .L_92)
.L_92:
        /*007c*/ 	.word	0x00000008
.L_93:


//--------------------- .nv.info._Z14multiBatch_4_kPfS_S_i --------------------------
	.section	.nv.info._Z14multiBatch_4_kPfS_S_i,"",@"SHT_CUDA_INFO"
	.sectionflags	@""
	.align	4


	//----- nvinfo : EIATTR_CUDA_API_VERSION
	.align		4
        /*0000*/ 	.byte	0x04, 0x37
        /*0002*/ 	.short	(.L_95 - .L_94)
.L_94:
        /*0004*/ 	.word	0x00000082


	//----- nvinfo : EIATTR_KPARAM_INFO
	.align		4
.L_95:
        /*0008*/ 	.byte	0x04, 0x17
        /*000a*/ 	.short	(.L_97 - .L_96)
.L_96:
        /*000c*/ 	.word	0x00000000
        /*0010*/ 	.short	0x0003
        /*0012*/ 	.short	0x0018
        /*0014*/ 	.byte	0x00, 0xf0, 0x11, 0x00


	//----- nvinfo : EIATTR_KPARAM_INFO
	.align		4
.L_97:
        /*0018*/ 	.byte	0x04, 0x17
        /*001a*/ 	.short	(.L_99 - .L_98)
.L_98:
        /*001c*/ 	.word	0x00000000
        /*0020*/ 	.short	0x0002
        /*0022*/ 	.short	0x0010
        /*0024*/ 	.byte	0x00, 0xf5, 0x21, 0x00


	//----- nvinfo : EIATTR_KPARAM_INFO
	.align		4
.L_99:
        /*0028*/ 	.byte	0x04, 0x17
        /*002a*/ 	.short	(.L_101 - .L_100)
.L_100:
        /*002c*/ 	.word	0x00000000
        /*0030*/ 	.short	0x0001
        /*0032*/ 	.short	0x0008
        /*0034*/ 	.byte	0x00, 0xf5, 0x21, 0x00


	//----- nvinfo : EIATTR_KPARAM_INFO
	.align		4
.L_101:
        /*0038*/ 	.byte	0x04, 0x17
        /*003a*/ 	.short	(.L_103 - .L_102)
.L_102:
        /*003c*/ 	.word	0x00000000
        /*0040*/ 	.short	0x0000
        /*0042*/ 	.short	0x0000
        /*0044*/ 	.byte	0x00, 0xf5, 0x21, 0x00


	//----- nvinfo : EIATTR_SPARSE_MMA_MASK
	.align		4
.L_103:
        /*0048*/ 	.byte	0x03, 0x50
        /*004a*/ 	.short	0x0000


	//----- nvinfo : EIATTR_MAXREG_COUNT
	.align		4
        /*004c*/ 	.byte	0x03, 0x1b
        /*004e*/ 	.short	0x00ff


	//----- nvinfo : EIATTR_NUM_BARRIERS
	.align		4
        /*0050*/ 	.byte	0x02, 0x4c
        /*0052*/ 	.byte	0x01
	.zero		1


	//----- nvinfo : EIATTR_MERCURY_ISA_VERSION
	.align		4
        /*0054*/ 	.byte	0x03, 0x5f
        /*0056*/ 	.short	0x0101


	//----- nvinfo : EIATTR_VRC_CTA_INIT_COUNT
	.align		4
        /*0058*/ 	.byte	0x02, 0x4a
	.zero		1
	.zero		1


	//----- nvinfo : EIATTR_EXIT_INSTR_OFFSETS
	.align		4
        /*005c*/ 	.byte	0x04, 0x1c
        /*005e*/ 	.short	(.L_105 - .L_104)


	//   ....[0]....
.L_104:
        /*0060*/ 	.word	0x00000620


	//   ....[1]....
        /*0064*/ 	.word	0x00000680


	//----- nvinfo : EIATTR_CBANK_PARAM_SIZE
	.align		4
.L_105:
        /*0068*/ 	.byte	0x03, 0x19
        /*006a*/ 	.short	0x001c


	//----- nvinfo : EIATTR_PARAM_CBANK
	.align		4
        /*006c*/ 	.byte	0x04, 0x0a
        /*006e*/ 	.short	(.L_107 - .L_106)
	.align		4
.L_106:
        /*0070*/ 	.word	index@(.nv.constant0._Z14multiBatch_4_kPfS_S_i)
        /*0074*/ 	.short	0x0380
        /*0076*/ 	.short	0x001c


	//----- nvinfo : EIATTR_SW_WAR
	.align		4
.L_107:
        /*0078*/ 	.byte	0x04, 0x36
        /*007a*/ 	.short	(.L_109 - .L_108)
.L_108:
        /*007c*/ 	.word	0x00000008
.L_109:


//--------------------- .nv.callgraph             --------------------------
	.section	.nv.callgraph,"",@"SHT_CUDA_CALLGRAPH"
	.align	4
	.sectionentsize	8
	.align		4
        /*0000*/ 	.word	0x00000000
	.align		4
        /*0004*/ 	.word	0xffffffff
	.align		4
        /*0008*/ 	.word	0x00000000
	.align		4
        /*000c*/ 	.word	0xfffffffe
	.align		4
        /*0010*/ 	.word	0x00000000
	.align		4
        /*0014*/ 	.word	0xfffffffd
	.align		4
        /*0018*/ 	.word	0x00000000
	.align		4
        /*001c*/ 	.word	0xfffffffc


//--------------------- .text._Z18multiBatch_param_kILi32EEvPfS0_S0_i --------------------------
	.section	.text._Z18multiBatch_param_kILi32EEvPfS0_S0_i,"ax",@progbits
	.align	128
        .global         _Z18multiBatch_param_kILi32EEvPfS0_S0_i
        .type           _Z18multiBatch_param_kILi32EEvPfS0_S0_i,@function
        .size           _Z18multiBatch_param_kILi32EEvPfS0_S0_i,(.L_x_17 - _Z18multiBatch_param_kILi32EEvPfS0_S0_i)
        .other          _Z18multiBatch_param_kILi32EEvPfS0_S0_i,@"STO_CUDA_ENTRY STV_DEFAULT"
_Z18multiBatch_param_kILi32EEvPfS0_S0_i:
.text._Z18multiBatch_param_kILi32EEvPfS0_S0_i:
[----:B------:R-:W-:Y:S01]  /*0000*/  LDC R1, c[0x0][0x37c] ;  /* 0x0000df00ff017b82 */ /* 0x000fe20000000800 */
[----:B------:R-:W0:Y:S01]  /*0010*/  LDCU UR5, c[0x0][0x398] ;  /* 0x00007300ff0577ac */ /* 0x000e220008000800 */
[----:B------:R-:W1:Y:S06]  /*0020*/  S2R R20, SR_CTAID.X ;  /* 0x0000000000147919 */ /* 0x000e6c0000002500 */
[----:B------:R-:W2:Y:S01]  /*0030*/  S2UR UR4, SR_CTAID.Z ;  /* 0x00000000000479c3 */ /* 0x000ea20000002700 */
[----:B------:R-:W-:Y:S01]  /*0040*/  HFMA2 R27, -RZ, RZ, 0, 0 ;  /* 0x00000000ff1b7431 */ /* 0x000fe200000001ff */
[----:B------:R-:W3:Y:S01]  /*0050*/  LDCU.64 UR8, c[0x0][0x358] ;  /* 0x00006b00ff0877ac */ /* 0x000ee20008000a00 */
[----:B------:R-:W1:Y:S01]  /*0060*/  S2R R18, SR_TID.X ;  /* 0x0000000000127919 */ /* 0x000e620000002100 */
[----:B------:R-:W4:Y:S01]  /*0070*/  S2R R2, SR_CTAID.Y ;  /* 0x0000000000027919 */ /* 0x000f220000002600 */
[----:B------:R-:W4:Y:S01]  /*0080*/  S2R R19, SR_TID.Y ;  /* 0x0000000000137919 */ /* 0x000f220000002200 */
[----:B0-----:R-:W-:-:S04]  /*0090*/  MOV R6, UR5 ;  /* 0x0000000500067c02 */ /* 0x001fc80008000f00 */
[C---:B------:R-:W-:Y:S01]  /*00a0*/  ISETP.GE.AND P0, PT, R6.reuse, 0x1, PT ;  /* 0x000000010600780c */ /* 0x040fe20003f06270 */
[----:B--2---:R-:W-:-:S04]  /*00b0*/  IMAD R3, R6, UR4, RZ ;  /* 0x0000000406037c24 */ /* 0x004fc8000f8e02ff */
[----:B------:R-:W-:Y:S01]  /*00c0*/  IMAD R23, R3, R6, RZ ;  /* 0x0000000603177224 */ /* 0x000fe200078e02ff */
[----:B-1----:R-:W-:Y:S02]  /*00d0*/  LEA R20, R20, R18, 0x5 ;  /* 0x0000001214147211 */ /* 0x002fe400078e28ff */
[----:B----4-:R-:W-:-:S05]  /*00e0*/  LEA R21, R2, R19, 0x5 ;  /* 0x0000001302157211 */ /* 0x010fca00078e28ff */
[----:B---3--:R-:W-:Y:S05]  /*00f0*/  @!P0 BRA `(.L_x_0) ;  /* 0x0000000400d08947 */ /* 0x008fea0003800000 */
[----:B------:R-:W0:Y:S01]  /*0100*/  S2UR UR6, SR_CgaCtaId ;  /* 0x00000000000679c3 */ /* 0x000e220000008800 */
[----:B------:R-:W-:Y:S01]  /*0110*/  IADD3 R3, PT, PT, R3, R18, RZ ;  /* 0x0000001203037210 */ /* 0x000fe20007ffe0ff */
[----:B------:R-:W-:Y:S01]  /*0120*/  UMOV UR4, 0x400 ;  /* 0x0000040000047882 */ /* 0x000fe20000000000 */
[-C--:B------:R-:W-:Y:S01]  /*0130*/  IMAD R4, R20, R6.reuse, R23 ;  /* 0x0000000614047224 */ /* 0x080fe200078e0217 */
[----:B------:R-:W-:Y:S01]  /*0140*/  UIADD3 UR5, UPT, UPT, UR4, 0x1000, URZ ;  /* 0x0000100004057890 */ /* 0x000fe2000fffe0ff */
[----:B------:R-:W-:Y:S01]  /*0150*/  MOV R27, RZ ;  /* 0x000000ff001b7202 */ /* 0x000fe20000000f00 */
[----:B------:R-:W-:Y:S02]  /*0160*/  IMAD R3, R3, R6, R19 ;  /* 0x0000000603037224 */ /* 0x000fe400078e0213 */
[----:B------:R-:W1:Y:S01]  /*0170*/  LDC R0, c[0x0][0x398] ;  /* 0x0000e600ff007b82 */ /* 0x000e620000000800 */
[----:B------:R-:W-:Y:S02]  /*0180*/  IADD3 R7, PT, PT, R19, R4, RZ ;  /* 0x0000000413077210 */ /* 0x000fe40007ffe0ff */
[----:B------:R-:W-:-:S02]  /*0190*/  LEA R17, R2, R3, 0x5 ;  /* 0x0000000302117211 */ /* 0x000fc400078e28ff */
[----:B------:R-:W-:Y:S02]  /*01a0*/  IADD3 R2, PT, PT, R6, 0x1f, RZ ;  /* 0x0000001f06027810 */ /* 0x000fe40007ffe0ff */
[----:B------:R-:W-:Y:S01]  /*01b0*/  LEA R6, R18, R19, 0x5 ;  /* 0x0000001312067211 */ /* 0x000fe200078e28ff */
[----:B------:R-:W2:Y:S01]  /*01c0*/  LDC.64 R24, c[0x0][0x380] ;  /* 0x0000e000ff187b82 */ /* 0x000ea20000000a00 */
[----:B------:R-:W-:-:S04]  /*01d0*/  SHF.R.U32.HI R2, RZ, 0x5, R2 ;  /* 0x00000005ff027819 */ /* 0x000fc80000011602 */
[----:B------:R-:W-:Y:S01]  /*01e0*/  IADD3 R16, PT, PT, -R2, RZ, RZ ;  /* 0x000000ff02107210 */ /* 0x000fe20007ffe1ff */
[----:B0-----:R-:W-:Y:S02]  /*01f0*/  ULEA UR4, UR6, UR4, 0x18 ;  /* 0x0000000406047291 */ /* 0x001fe4000f8ec0ff */
[----:B------:R-:W-:-:S04]  /*0200*/  ULEA UR5, UR6, UR5, 0x18 ;  /* 0x0000000506057291 */ /* 0x000fc8000f8ec0ff */
[----:B------:R-:W-:Y:S02]  /*0210*/  LEA R5, R6, UR4, 0x2 ;  /* 0x0000000406057c11 */ /* 0x000fe4000f8e10ff */
[----:B------:R-:W-:Y:S02]  /*0220*/  LEA R3, R18, UR4, 0x7 ;  /* 0x0000000412037c11 */ /* 0x000fe4000f8e38ff */
[----:B------:R-:W-:Y:S02]  /*0230*/  LEA R4, R6, UR5, 0x2 ;  /* 0x0000000506047c11 */ /* 0x000fe4000f8e10ff */
[----:B------:R-:W-:-:S07]  /*0240*/  LEA R2, R19, UR5, 0x2 ;  /* 0x0000000513027c11 */ /* 0x000fce000f8e10ff */
.L_x_1:
[----:B-1----:R-:W-:Y:S01]  /*0250*/  MOV R6, R0 ;  /* 0x0000000000067202 */ /* 0x002fe20000000f00 */
[----:B------:R-:W-:Y:S01]  /*0260*/  HFMA2 R22, -RZ, RZ, 0, 0 ;  /* 0x00000000ff167431 */ /* 0x000fe200000001ff */
[----:B------:R-:W-:Y:S02]  /*0270*/  VIMNMX R9, PT, PT, R20, R19, !PT ;  /* 0x0000001314097248 */ /* 0x000fe40007fe0100 */
[-C--:B------:R-:W-:Y:S02]  /*0280*/  ISETP.GE.U32.AND P0, PT, R21, R6.reuse, PT ;  /* 0x000000061500720c */ /* 0x080fe40003f06070 */
[-C--:B------:R-:W-:Y:S01]  /*0290*/  ISETP.GE.AND P1, PT, R9, R6.reuse, PT ;  /* 0x000000060900720c */ /* 0x080fe20003f26270 */
[----:B--2---:R-:W-:Y:S01]  /*02a0*/  IMAD.WIDE R8, R7, 0x4, R24 ;  /* 0x0000000407087825 */ /* 0x004fe200078e0218 */
[----:B------:R-:W-:Y:S02]  /*02b0*/  ISETP.GE.OR P0, PT, R18, R6, P0 ;  /* 0x000000061200720c */ /* 0x000fe40000706670 */
[----:B------:R-:W-:-:S09]  /*02c0*/  MOV R29, RZ ;  /* 0x000000ff001d7202 */ /* 0x000fd20000000f00 */
[----:B------:R-:W2:Y:S02]  /*02d0*/  @!P1 LDG.E R22, desc[UR8][R8.64] ;  /* 0x0000000808169981 */ /* 0x000ea4000c1e1900 */
[----:B------:R-:W0:Y:S02]  /*02e0*/  @!P0 LDC.64 R10, c[0x0][0x388] ;  /* 0x0000e200ff0a8b82 */ /* 0x000e240000000a00 */
[----:B0-----:R-:W-:-:S05]  /*02f0*/  @!P0 IMAD.WIDE R10, R17, 0x4, R10 ;  /* 0x00000004110a8825 */ /* 0x001fca00078e020a */
[----:B------:R-:W3:Y:S04]  /*0300*/  @!P0 LDG.E R29, desc[UR8][R10.64] ;  /* 0x000000080a1d8981 */ /* 0x000ee8000c1e1900 */
[----:B--2---:R-:W-:Y:S04]  /*0310*/  STS [R5], R22 ;  /* 0x0000001605007388 */ /* 0x004fe80000000800 */
[----:B---3--:R-:W-:Y:S01]  /*0320*/  STS [R4], R29 ;  /* 0x0000001d04007388 */ /* 0x008fe20000000800 */
[----:B------:R-:W-:Y:S06]  /*0330*/  BAR.SYNC.DEFER_BLOCKING 0x0 ;  /* 0x0000000000007b1d */ /* 0x000fec0000010000 */
[----:B------:R-:W-:Y:S04]  /*0340*/  LDS R26, [R2] ;  /* 0x00000000021a7984 */ /* 0x000fe80000000800 */
[----:B------:R-:W0:Y:S04]  /*0350*/  LDS.128 R12, [R3] ;  /* 0x00000000030c7984 */ /* 0x000e280000000c00 */
[----:B------:R-:W1:Y:S04]  /*0360*/  LDS R28, [R2+0x80] ;  /* 0x00008000021c7984 */ /* 0x000e680000000800 */
[----:B------:R-:W2:Y:S04]  /*0370*/  LDS R8, [R2+0x100] ;  /* 0x0001000002087984 */ /* 0x000ea80000000800 */
[----:B------:R-:W-:Y:S04]  /*0380*/  LDS R29, [R2+0x280] ;  /* 0x00028000021d7984 */ /* 0x000fe80000000800 */
[----:B------:R-:W-:Y:S01]  /*0390*/  LDS R22, [R2+0x780] ;  /* 0x0007800002167984 */ /* 0x000fe20000000800 */
[----:B0-----:R-:W-:-:S04]  /*03a0*/  FFMA R12, R12, R26, R27 ;  /* 0x0000001a0c0c7223 */ /* 0x001fc8000000001b */
[----:B-1----:R-:W-:Y:S02]  /*03b0*/  FFMA R27, R28, R13, R12 ;  /* 0x0000000d1c1b7223 */ /* 0x002fe4000000000c */
[----:B------:R-:W0:Y:S02]  /*03c0*/  LDS R12, [R2+0x180] ;  /* 0x00018000020c7984 */ /* 0x000e240000000800 */
[----:B--2---:R-:W-:Y:S02]  /*03d0*/  FFMA R14, R8, R14, R27 ;  /* 0x0000000e080e7223 */ /* 0x004fe4000000001b */
[----:B------:R-:W-:Y:S04]  /*03e0*/  LDS R13, [R2+0x200] ;  /* 0x00020000020d7984 */ /* 0x000fe80000000800 */
[----:B------:R-:W1:Y:S04]  /*03f0*/  LDS.128 R8, [R3+0x10] ;  /* 0x0000100003087984 */ /* 0x000e680000000c00 */
[----:B------:R-:W2:Y:S01]  /*0400*/  LDS R27, [R2+0x300] ;  /* 0x00030000021b7984 */ /* 0x000ea20000000800 */
[----:B0-----:R-:W-:-:S04]  /*0410*/  FFMA R15, R12, R15, R14 ;  /* 0x0000000f0c0f7223 */ /* 0x001fc8000000000e */
[----:B-1----:R-:W-:Y:S02]  /*0420*/  FFMA R8, R8, R13, R15 ;  /* 0x0000000d08087223 */ /* 0x002fe4000000000f */
[----:B------:R-:W-:Y:S02]  /*0430*/  LDS.128 R12, [R3+0x20] ;  /* 0x00002000030c7984 */ /* 0x000fe40000000c00 */
[----:B------:R-:W-:Y:S02]  /*0440*/  FFMA R8, R29, R9, R8 ;  /* 0x000000091d087223 */ /* 0x000fe40000000008 */
[----:B------:R-:W0:Y:S04]  /*0450*/  LDS R29, [R2+0x380] ;  /* 0x00038000021d7984 */ /* 0x000e280000000800 */
[----:B------:R-:W1:Y:S01]  /*0460*/  LDS R9, [R2+0x400] ;  /* 0x0004000002097984 */ /* 0x000e620000000800 */
[----:B--2---:R-:W-:-:S03]  /*0470*/  FFMA R8, R27, R10, R8 ;  /* 0x0000000a1b087223 */ /* 0x004fc60000000008 */
[----:B------:R-:W2:Y:S04]  /*0480*/  LDS R10, [R2+0x480] ;  /* 0x00048000020a7984 */ /* 0x000ea80000000800 */
[----:B------:R-:W3:Y:S01]  /*0490*/  LDS R27, [R2+0x500] ;  /* 0x00050000021b7984 */ /* 0x000ee20000000800 */
[----:B0-----:R-:W-:-:S04]  /*04a0*/  FFMA R11, R29, R11, R8 ;  /* 0x0000000b1d0b7223 */ /* 0x001fc80000000008 */
[----:B-1----:R-:W-:Y:S02]  /*04b0*/  FFMA R8, R12, R9, R11 ;  /* 0x000000090c087223 */ /* 0x002fe4000000000b */
[----:B------:R-:W0:Y:S02]  /*04c0*/  LDS R12, [R2+0x580] ;  /* 0x00058000020c7984 */ /* 0x000e240000000800 */
[----:B--2---:R-:W-:Y:S02]  /*04d0*/  FFMA R8, R10, R13, R8 ;  /* 0x0000000d0a087223 */ /* 0x004fe40000000008 */
[----:B------:R-:W-:Y:S02]  /*04e0*/  LDS R13, [R2+0x600] ;  /* 0x00060000020d7984 */ /* 0x000fe40000000800 */
[----:B---3--:R-:W-:Y:S02]  /*04f0*/  FFMA R29, R27, R14, R8 ;  /* 0x0000000e1b1d7223 */ /* 0x008fe40000000008 */
[----:B------:R-:W1:Y:S04]  /*0500*/  LDS.128 R8, [R3+0x30] ;  /* 0x0000300003087984 */ /* 0x000e680000000c00 */
[----:B------:R-:W2:Y:S04]  /*0510*/  LDS R14, [R2+0x680] ;  /* 0x00068000020e7984 */ /* 0x000ea80000000800 */
[----:B------:R-:W3:Y:S01]  /*0520*/  LDS R27, [R2+0x700] ;  /* 0x00070000021b7984 */ /* 0x000ee20000000800 */
[----:B0-----:R-:W-:-:S04]  /*0530*/  FFMA R15, R12, R15, R29 ;  /* 0x0000000f0c0f7223 */ /* 0x001fc8000000001d */
[----:B-1----:R-:W-:-:S04]  /*0540*/  FFMA R8, R8, R13, R15 ;  /* 0x0000000d08087223 */ /* 0x002fc8000000000f */
[----:B--2---:R-:W-:Y:S02]  /*0550*/  FFMA R8, R14, R9, R8 ;  /* 0x000000090e087223 */ /* 0x004fe40000000008 */
[----:B------:R-:W-:Y:S04]  /*0560*/  LDS R9, [R2+0x800] ;  /* 0x0008000002097984 */ /* 0x000fe80000000800 */
[----:B------:R-:W0:Y:S01]  /*0570*/  LDS.128 R12, [R3+0x40] ;  /* 0x00004000030c7984 */ /* 0x000e220000000c00 */
[----:B---3--:R-:W-:-:S03]  /*0580*/  FFMA R29, R27, R10, R8 ;  /* 0x0000000a1b1d7223 */ /* 0x008fc60000000008 */
[----:B------:R-:W1:Y:S04]  /*0590*/  LDS R8, [R2+0x880] ;  /* 0x0008800002087984 */ /* 0x000e680000000800 */
[----:B------:R-:W2:Y:S01]  /*05a0*/  LDS R27, [R2+0x900] ;  /* 0x00090000021b7984 */ /* 0x000ea20000000800 */
[----:B------:R-:W-:-:S03]  /*05b0*/  FFMA R11, R22, R11, R29 ;  /* 0x0000000b160b7223 */ /* 0x000fc6000000001d */
[----:B------:R-:W3:Y:S01]  /*05c0*/  LDS R22, [R2+0x980] ;  /* 0x0009800002167984 */ /* 0x000ee20000000800 */
[----:B0-----:R-:W-:-:S04]  /*05d0*/  FFMA R12, R12, R9, R11 ;  /* 0x000000090c0c7223 */ /* 0x001fc8000000000b */
[----:B-1----:R-:W-:Y:S02]  /*05e0*/  FFMA R8, R8, R13, R12 ;  /* 0x0000000d08087223 */ /* 0x002fe4000000000c */
[----:B------:R-:W-:Y:S02]  /*05f0*/  LDS R13, [R2+0xa00] ;  /* 0x000a0000020d7984 */ /* 0x000fe40000000800 */
[----:B--2---:R-:W-:Y:S02]  /*0600*/  FFMA R29, R27, R14, R8 ;  /* 0x0000000e1b1d7223 */ /* 0x004fe40000000008 */
[----:B------:R-:W0:Y:S04]  /*0610*/  LDS.128 R8, [R3+0x50] ;  /* 0x0000500003087984 */ /* 0x000e280000000c00 */
[----:B------:R-:W1:Y:S04]  /*0620*/  LDS R12, [R2+0xa80] ;  /* 0x000a8000020c7984 */ /* 0x000e680000000800 */
[----:B------:R-:W2:Y:S01]  /*0630*/  LDS R27, [R2+0xb00] ;  /* 0x000b0000021b7984 */ /* 0x000ea20000000800 */
[----:B---3--:R-:W-:-:S03]  /*0640*/  FFMA R15, R22, R15, R29 ;  /* 0x0000000f160f7223 */ /* 0x008fc6000000001d */
[----:B------:R-:W3:Y:S04]  /*0650*/  LDS R22, [R2+0xb80] ;  /* 0x000b800002167984 */ /* 0x000ee80000000800 */
[----:B------:R-:W-:Y:S01]  /*0660*/  LDS R29, [R2+0xc80] ;  /* 0x000c8000021d7984 */ /* 0x000fe20000000800 */
[----:B0-----:R-:W-:-:S04]  /*0670*/  FFMA R8, R8, R13, R15 ;  /* 0x0000000d08087223 */ /* 0x001fc8000000000f */
[----:B-1----:R-:W-:Y:S02]  /*0680*/  FFMA R8, R12, R9, R8 ;  /* 0x000000090c087223 */ /* 0x002fe40000000008 */
[----:B------:R-:W-:Y:S04]  /*0690*/  LDS R9, [R2+0xc00] ;  /* 0x000c000002097984 */ /* 0x000fe80000000800 */
[----:B------:R-:W0:Y:S01]  /*06a0*/  LDS.128 R12, [R3+0x60] ;  /* 0x00006000030c7984 */ /* 0x000e220000000c00 */
[----:B--2---:R-:W-:-:S04]  /*06b0*/  FFMA R27, R27, R10, R8 ;  /* 0x0000000a1b1b7223 */ /* 0x004fc80000000008 */
[----:B---3--:R-:W-:Y:S02]  /*06c0*/  FFMA R11, R22, R11, R27 ;  /* 0x0000000b160b7223 */ /* 0x008fe4000000001b */
[----:B------:R-:W1:Y:S04]  /*06d0*/  LDS R27, [R2+0xd00] ;  /* 0x000d0000021b7984 */ /* 0x000e680000000800 */
[----:B------:R-:W2:Y:S01]  /*06e0*/  LDS R22, [R2+0xd80] ;  /* 0x000d800002167984 */ /* 0x000ea20000000800 */
[----:B0-----:R-:W-:-:S03]  /*06f0*/  FFMA R12, R12, R9, R11 ;  /* 0x000000090c0c7223 */ /* 0x001fc6000000000b */
[----:B------:R-:W-:Y:S01]  /*0700*/  LDS.128 R8, [R3+0x70] ;  /* 0x0000700003087984 */ /* 0x000fe20000000c00 */
[----:B------:R-:W-:-:S03]  /*0710*/  FFMA R12, R29, R13, R12 ;  /* 0x0000000d1d0c7223 */ /* 0x000fc6000000000c */
[----:B------:R-:W0:Y:S01]  /*0720*/  LDS R13, [R2+0xe00] ;  /* 0x000e0000020d7984 */ /* 0x000e220000000800 */
[----:B-1----:R-:W-:-:S03]  /*0730*/  FFMA R27, R27, R14, R12 ;  /* 0x0000000e1b1b7223 */ /* 0x002fc6000000000c */
[----:B------:R-:W1:Y:S04]  /*0740*/  LDS R29, [R2+0xe80] ;  /* 0x000e8000021d7984 */ /* 0x000e680000000800 */
[----:B------:R-:W3:Y:S01]  /*0750*/  LDS R12, [R2+0xf00] ;  /* 0x000f0000020c7984 */ /* 0x000ee20000000800 */
[----:B--2---:R-:W-:-:S03]  /*0760*/  FFMA R15, R22, R15, R27 ;  /* 0x0000000f160f7223 */ /* 0x004fc6000000001b */
[----:B------:R-:W2:Y:S01]  /*0770*/  LDS R27, [R2+0xf80] ;  /* 0x000f8000021b7984 */ /* 0x000ea20000000800 */
[----:B------:R-:W-:Y:S01]  /*0780*/  IADD3 R16, PT, PT, R16, 0x1, RZ ;  /* 0x0000000110107810 */ /* 0x000fe20007ffe0ff */
[----:B------:R-:W-:Y:S03]  /*0790*/  BAR.SYNC.DEFER_BLOCKING 0x0 ;  /* 0x0000000000007b1d */ /* 0x000fe60000010000 */
[----:B------:R-:W-:Y:S02]  /*07a0*/  ISETP.NE.AND P0, PT, R16, RZ, PT ;  /* 0x000000ff1000720c */ /* 0x000fe40003f05270 */
[----:B------:R-:W-:Y:S02]  /*07b0*/  IADD3 R7, PT, PT, R7, 0x20, RZ ;  /* 0x0000002007077810 */ /* 0x000fe40007ffe0ff */
[----:B------:R-:W-:Y:S02]  /*07c0*/  IADD3 R19, PT, PT, R19, 0x20, RZ ;  /* 0x0000002013137810 */ /* 0x000fe40007ffe0ff */
[----:B------:R-:W-:-:S02]  /*07d0*/  IADD3 R18, PT, PT, R18, 0x20, RZ ;  /* 0x0000002012127810 */ /* 0x000fc40007ffe0ff */
[----:B------:R-:W-:Y:S01]  /*07e0*/  LEA R17, R6, R17, 0x5 ;  /* 0x0000001106117211 */ /* 0x000fe200078e28ff */
[----:B0-----:R-:W-:-:S04]  /*07f0*/  FFMA R8, R8, R13, R15 ;  /* 0x0000000d08087223 */ /* 0x001fc8000000000f */
[----:B-1----:R-:W-:-:S04]  /*0800*/  FFMA R9, R29, R9, R8 ;  /* 0x000000091d097223 */ /* 0x002fc80000000008 */
[----:B---3--:R-:W-:-:S04]  /*0810*/  FFMA R10, R12, R10, R9 ;  /* 0x0000000a0c0a7223 */ /* 0x008fc80000000009 */
[----:B--2---:R-:W-:Y:S01]  /*0820*/  FFMA R27, R27, R11, R10 ;  /* 0x0000000b1b1b7223 */ /* 0x004fe2000000000a */
[----:B------:R-:W-:Y:S06]  /*0830*/  @P0 BRA `(.L_x_1) ;  /* 0xfffffff800840947 */ /* 0x000fec000383ffff */
.L_x_0:
[----:B------:R-:W-:-:S04]  /*0840*/  VIMNMX R3, PT, PT, R20, R21, !PT ;  /* 0x0000001514037248 */ /* 0x000fc80007fe0100 */
[----:B------:R-:W-:-:S13]  /*0850*/  ISETP.GE.AND P0, PT, R3, R6, PT ;  /* 0x000000060300720c */ /* 0x000fda0003f06270 */
[----:B------:R-:W-:Y:S05]  /*0860*/  @P0 EXIT ;  /* 0x000000000000094d */ /* 0x000fea0003800000 */
[----:B------:R-:W0:Y:S01]  /*0870*/  LDC.64 R2, c[0x0][0x390] ;  /* 0x0000e400ff027b82 */ /* 0x000e220000000a00 */
[----:B------:R-:W-:-:S05]  /*0880*/  IMAD R6, R20, R6, R21 ;  /* 0x0000000614067224 */ /* 0x000fca00078e0215 */
[----:B------:R-:W-:-:S05]  /*0890*/  IADD3 R23, PT, PT, R23, R6, RZ ;  /* 0x0000000617177210 */ /* 0x000fca0007ffe0ff */
[----:B0-----:R-:W-:-:S05]  /*08a0*/  IMAD.WIDE R2, R23, 0x4, R2 ;  /* 0x0000000417027825 */ /* 0x001fca00078e0202 */
[----:B------:R-:W-:Y:S01]  /*08b0*/  STG.E desc[UR8][R2.64], R27 ;  /* 0x0000001b02007986 */ /* 0x000fe2000c101908 */
[----:B------:R-:W-:Y:S05]  /*08c0*/  EXIT ;  /* 0x000000000000794d */ /* 0x000fea0003800000 */
.L_x_2:
[----:B------:R-:W-:-:S00]  /*08d0*/  BRA `(.L_x_2) ;  /* 0xfffffffc00fc7947 */ /* 0x000fc0000383ffff */
[----:B------:R-:W-:-:S00]  /*08e0*/  NOP ;  /* 0x0000000000007918 */ /* 0x000fc00000000000 */
        /* <DEDUP_REMOVED lines=9> */
.L_x_17:


//--------------------- .text._Z18multiBatch_param_kILi16EEvPfS0_S0_i --------------------------
	.section	.text._Z18multiBatch_param_kILi16EEvPfS0_S0_i,"ax",@progbits
	.align	128
        .global         _Z18multiBatch_param_kILi16EEvPfS0_S0_i
        .type           _Z18multiBatch_param_kILi16EEvPfS0_S0_i,@function
        .size           _Z18multiBatch_param_kILi16EEvPfS0_S0_i,(.L_x_18 - _Z18multiBatch_param_kILi16EEvPfS0_S0_i)
        .other          _Z18multiBatch_param_kILi16EEvPfS0_S0_i,@"STO_CUDA_ENTRY STV_DEFAULT"
_Z18multiBatch_param_kILi16EEvPfS0_S0_i:
.text._Z18multiBatch_param_kILi16EEvPfS0_S0_i:
        /* <DEDUP_REMOVED lines=17> */
[----:B------:R-:W-:Y:S01]  /*0110*/  IMAD.IADD R7, R6, 0x1, R5 ;  /* 0x0000000106077824 */ /* 0x000fe200078e0205 */
[----:B------:R-:W-:Y:S01]  /*0120*/  UMOV UR4, 0x400 ;  /* 0x0000040000047882 */ /* 0x000fe20000000000 */
[-C--:B------:R-:W-:Y:S01]  /*0130*/  IMAD R9, R3, R2.reuse, R22 ;  /* 0x0000000203097224 */ /* 0x080fe200078e0216 */
[----:B------:R-:W-:Y:S01]  /*0140*/  UIADD3 UR5, UPT, UPT, UR4, 0x400, URZ ;  /* 0x0000040004057890 */ /* 0x000fe2000fffe0ff */
[----:B------:R-:W-:Y:S01]  /*0150*/  IMAD R7, R7, R2, R4 ;  /* 0x0000000207077224 */ /* 0x000fe200078e0204 */
[----:B------:R-:W-:Y:S01]  /*0160*/  LEA R20, R5, R4, 0x4 ;  /* 0x0000000405147211 */ /* 0x000fe200078e20ff */
[----:B------:R-:W-:Y:S01]  /*0170*/  IMAD.MOV.U32 R23, RZ, RZ, RZ ;  /* 0x000000ffff177224 */ /* 0x000fe200078e00ff */
[----:B------:R-:W1:Y:S01]  /*0180*/  LDC R6, c[0x0][0x398] ;  /* 0x0000e600ff067b82 */ /* 0x000e620000000800 */
[----:B------:R-:W-:Y:S02]  /*0190*/  IADD3 R16, PT, PT, R4, R9, RZ ;  /* 0x0000000904107210 */ /* 0x000fe40007ffe0ff */
[----:B------:R-:W-:-:S02]  /*01a0*/  LEA R7, R8, R7, 0x4 ;  /* 0x0000000708077211 */ /* 0x000fc400078e20ff */
[----:B------:R-:W-:-:S03]  /*01b0*/  IADD3 R8, PT, PT, R2, 0xf, RZ ;  /* 0x0000000f02087810 */ /* 0x000fc60007ffe0ff */
[----:B------:R-:W2:Y:S01]  /*01c0*/  LDC.64 R24, c[0x0][0x380] ;  /* 0x0000e000ff187b82 */ /* 0x000ea20000000a00 */
[----:B------:R-:W-:-:S04]  /*01d0*/  SHF.R.U32.HI R8, RZ, 0x4, R8 ;  /* 0x00000004ff087819 */ /* 0x000fc80000011608 */
[----:B------:R-:W-:Y:S01]  /*01e0*/  IADD3 R17, PT, PT, -R8, RZ, RZ ;  /* 0x000000ff08117210 */ /* 0x000fe20007ffe1ff */
[----:B0-----:R-:W-:Y:S02]  /*01f0*/  ULEA UR4, UR6, UR4, 0x18 ;  /* 0x0000000406047291 */ /* 0x001fe4000f8ec0ff */
[----:B------:R-:W-:-:S04]  /*0200*/  ULEA UR5, UR6, UR5, 0x18 ;  /* 0x0000000506057291 */ /* 0x000fc8000f8ec0ff */
[C---:B------:R-:W-:Y:S02]  /*0210*/  LEA R18, R20.reuse, UR4, 0x2 ;  /* 0x0000000414127c11 */ /* 0x040fe4000f8e10ff */
[----:B------:R-:W-:Y:S02]  /*0220*/  LEA R19, R5, UR4, 0x6 ;  /* 0x0000000405137c11 */ /* 0x000fe4000f8e30ff */
[----:B------:R-:W-:Y:S02]  /*0230*/  LEA R20, R20, UR5, 0x2 ;  /* 0x0000000514147c11 */ /* 0x000fe4000f8e10ff */
[----:B------:R-:W-:-:S07]  /*0240*/  LEA R21, R4, UR5, 0x2 ;  /* 0x0000000504157c11 */ /* 0x000fce000f8e10ff */
.L_x_4:
[----:B-1----:R-:W-:Y:S01]  /*0250*/  MOV R2, R6 ;  /* 0x0000000600027202 */ /* 0x002fe20000000f00 */
[----:B------:R-:W-:Y:S01]  /*0260*/  HFMA2 R29, -RZ, RZ, 0, 0 ;  /* 0x00000000ff1d7431 */ /* 0x000fe200000001ff */
[----:B------:R-:W-:Y:S01]  /*0270*/  VIMNMX R9, PT, PT, R3, R4, !PT ;  /* 0x0000000403097248 */ /* 0x000fe20007fe0100 */
[----:B------:R-:W-:Y:S01]  /*0280*/  IMAD.MOV.U32 R27, RZ, RZ, RZ ;  /* 0x000000ffff1b7224 */ /* 0x000fe200078e00ff */
[-C--:B------:R-:W-:Y:S02]  /*0290*/  ISETP.GE.U32.AND P0, PT, R0, R2.reuse, PT ;  /* 0x000000020000720c */ /* 0x080fe40003f06070 */
[-C--:B------:R-:W-:Y:S01]  /*02a0*/  ISETP.GE.AND P1, PT, R9, R2.reuse, PT ;  /* 0x000000020900720c */ /* 0x080fe20003f26270 */
[----:B--2---:R-:W-:Y:S01]  /*02b0*/  IMAD.WIDE R8, R16, 0x4, R24 ;  /* 0x0000000410087825 */ /* 0x004fe200078e0218 */
[----:B------:R-:W-:-:S11]  /*02c0*/  ISETP.GE.OR P0, PT, R5, R2, P0 ;  /* 0x000000020500720c */ /* 0x000fd60000706670 */
[----:B------:R-:W2:Y:S02]  /*02d0*/  @!P1 LDG.E R27, desc[UR8][R8.64] ;  /* 0x00000008081b9981 */ /* 0x000ea4000c1e1900 */
[----:B------:R-:W0:Y:S02]  /*02e0*/  @!P0 LDC.64 R10, c[0x0][0x388] ;  /* 0x0000e200ff0a8b82 */ /* 0x000e240000000a00 */
[----:B0-----:R-:W-:-:S05]  /*02f0*/  @!P0 IMAD.WIDE R10, R7, 0x4, R10 ;  /* 0x00000004070a8825 */ /* 0x001fca00078e020a */
[----:B------:R-:W3:Y:S01]  /*0300*/  @!P0 LDG.E R29, desc[UR8][R10.64] ;  /* 0x000000080a1d8981 */ /* 0x000ee2000c1e1900 */
[----:B------:R-:W-:-:S04]  /*0310*/  IADD3 R17, PT, PT, R17, 0x1, RZ ;  /* 0x0000000111117810 */ /* 0x000fc80007ffe0ff */
[----:B------:R-:W-:Y:S01]  /*0320*/  ISETP.NE.AND P0, PT, R17, RZ, PT ;  /* 0x000000ff1100720c */ /* 0x000fe20003f05270 */
[----:B------:R-:W-:Y:S01]  /*0330*/  VIADD R4, R4, 0x10 ;  /* 0x0000001004047836 */ /* 0x000fe20000000000 */
[----:B------:R-:W-:Y:S02]  /*0340*/  IADD3 R16, PT, PT, R16, 0x10, RZ ;  /* 0x0000001010107810 */ /* 0x000fe40007ffe0ff */
[----:B------:R-:W-:Y:S02]  /*0350*/  IADD3 R5, PT, PT, R5, 0x10, RZ ;  /* 0x0000001005057810 */ /* 0x000fe40007ffe0ff */
[----:B------:R-:W-:Y:S01]  /*0360*/  LEA R7, R2, R7, 0x4 ;  /* 0x0000000702077211 */ /* 0x000fe200078e20ff */
[----:B--2---:R-:W-:Y:S04]  /*0370*/  STS [R18], R27 ;  /* 0x0000001b12007388 */ /* 0x004fe80000000800 */
[----:B---3--:R-:W-:Y:S01]  /*0380*/  STS [R20], R29 ;  /* 0x0000001d14007388 */ /* 0x008fe20000000800 */
[----:B------:R-:W-:Y:S06]  /*0390*/  BAR.SYNC.DEFER_BLOCKING 0x0 ;  /* 0x0000000000007b1d */ /* 0x000fec0000010000 */
[----:B------:R-:W-:Y:S04]  /*03a0*/  LDS R28, [R21] ;  /* 0x00000000151c7984 */ /* 0x000fe80000000800 */
[----:B------:R-:W0:Y:S04]  /*03b0*/  LDS.128 R12, [R19] ;  /* 0x00000000130c7984 */ /* 0x000e280000000c00 */
[----:B------:R-:W1:Y:S04]  /*03c0*/  LDS R9, [R21+0x40] ;  /* 0x0000400015097984 */ /* 0x000e680000000800 */
[----:B------:R-:W2:Y:S04]  /*03d0*/  LDS R8, [R21+0x80] ;  /* 0x0000800015087984 */ /* 0x000ea80000000800 */
[----:B------:R-:W3:Y:S04]  /*03e0*/  LDS R26, [R21+0xc0] ;  /* 0x0000c000151a7984 */ /* 0x000ee80000000800 */
[----:B------:R-:W-:Y:S01]  /*03f0*/  LDS R29, [R21+0x140] ;  /* 0x00014000151d7984 */ /* 0x000fe20000000800 */
[----:B0-----:R-:W-:-:S03]  /*0400*/  FFMA R12, R12, R28, R23 ;  /* 0x0000001c0c0c7223 */ /* 0x001fc60000000017 */
[----:B------:R-:W-:Y:S01]  /*0410*/  LDS R23, [R21+0x180] ;  /* 0x0001800015177984 */ /* 0x000fe20000000800 */
[----:B-1----:R-:W-:-:S03]  /*0420*/  FFMA R9, R9, R13, R12 ;  /* 0x0000000d09097223 */ /* 0x002fc6000000000c */
[----:B------:R-:W-:Y:S01]  /*0430*/  LDS R13, [R21+0x100] ;  /* 0x00010000150d7984 */ /* 0x000fe20000000800 */
[----:B--2---:R-:W-:-:S03]  /*0440*/  FFMA R27, R8, R14, R9 ;  /* 0x0000000e081b7223 */ /* 0x004fc60000000009 */
[----:B------:R-:W0:Y:S01]  /*0450*/  LDS.128 R8, [R19+0x10] ;  /* 0x0000100013087984 */ /* 0x000e220000000c00 */
[----:B---3--:R-:W-:-:S03]  /*0460*/  FFMA R15, R26, R15, R27 ;  /* 0x0000000f1a0f7223 */ /* 0x008fc6000000001b */
[----:B------:R-:W1:Y:S04]  /*0470*/  LDS R26, [R21+0x1c0] ;  /* 0x0001c000151a7984 */ /* 0x000e680000000800 */
[----:B------:R-:W-:Y:S01]  /*0480*/  LDS R27, [R21+0x240] ;  /* 0x00024000151b7984 */ /* 0x000fe20000000800 */
[----:B0-----:R-:W-:-:S03]  /*0490*/  FFMA R8, R8, R13, R15 ;  /* 0x0000000d08087223 */ /* 0x001fc6000000000f */
[----:B------:R-:W-:Y:S01]  /*04a0*/  LDS.128 R12, [R19+0x20] ;  /* 0x00002000130c7984 */ /* 0x000fe20000000c00 */
[----:B------:R-:W-:-:S03]  /*04b0*/  FFMA R8, R29, R9, R8 ;  /* 0x000000091d087223 */ /* 0x000fc60000000008 */
[----:B------:R-:W0:Y:S01]  /*04c0*/  LDS R9, [R21+0x200] ;  /* 0x0002000015097984 */ /* 0x000e220000000800 */
[----:B------:R-:W-:-:S04]  /*04d0*/  FFMA R23, R23, R10, R8 ;  /* 0x0000000a17177223 */ /* 0x000fc80000000008 */
[----:B-1----:R-:W-:Y:S02]  /*04e0*/  FFMA R11, R26, R11, R23 ;  /* 0x0000000b1a0b7223 */ /* 0x002fe40000000017 */
        /* <DEDUP_REMOVED lines=11> */
[----:B0-----:R-:W-:-:S04]  /*05a0*/  FFMA R8, R8, R13, R15 ;  /* 0x0000000d08087223 */ /* 0x001fc8000000000f */
[----:B-1----:R-:W-:-:S04]  /*05b0*/  FFMA R9, R27, R9, R8 ;  /* 0x000000091b097223 */ /* 0x002fc80000000008 */
[----:B---3--:R-:W-:-:S04]  /*05c0*/  FFMA R10, R12, R10, R9 ;  /* 0x0000000a0c0a7223 */ /* 0x008fc80000000009 */
[----:B--2---:R-:W-:Y:S01]  /*05d0*/  FFMA R23, R23, R11, R10 ;  /* 0x0000000b17177223 */ /* 0x004fe2000000000a */
[----:B------:R-:W-:Y:S06]  /*05e0*/  BAR.SYNC.DEFER_BLOCKING 0x0 ;  /* 0x0000000000007b1d */ /* 0x000fec0000010000 */
[----:B------:R-:W-:Y:S05]  /*05f0*/  @P0 BRA `(.L_x_4) ;  /* 0xfffffffc00140947 */ /* 0x000fea000383ffff */
.L_x_3:
        /* <DEDUP_REMOVED lines=9> */
.L_x_5:
        /* <DEDUP_REMOVED lines=15> */
.L_x_18:


//--------------------- .text._Z18multiBatch_param_kILi8EEvPfS0_S0_i --------------------------
	.section	.text._Z18multiBatch_param_kILi8EEvPfS0_S0_i,"ax",@progbits
	.align	128
        .global         _Z18multiBatch_param_kILi8EEvPfS0_S0_i
        .type           _Z18multiBatch_param_kILi8EEvPfS0_S0_i,@function
        .size           _Z18multiBatch_param_kILi8EEvPfS0_S0_i,(.L_x_19 - _Z18multiBatch_param_kILi8EEvPfS0_S0_i)
        .other          _Z18multiBatch_param_kILi8EEvPfS0_S0_i,@"STO_CUDA_ENTRY STV_DEFAULT"
_Z18multiBatch_param_kILi8EEvPfS0_S0_i:
.text._Z18multiBatch_param_kILi8EEvPfS0_S0_i:
        /* <DEDUP_REMOVED lines=12> */
[----:B------:R-:W-:Y:S02]  /*00c0*/  IMAD R0, R7, R4, RZ ;  /* 0x0000000407007224 */ /* 0x000fe400078e02ff */
[----:B-1----:R-:W-:Y:S01]  /*00d0*/  IMAD R2, R16, 0x8, R18 ;  /* 0x0000000810027824 */ /* 0x002fe200078e0212 */
[----:B----4-:R-:W-:-:S05]  /*00e0*/  LEA R3, R10, R23, 0x3 ;  /* 0x000000170a037211 */ /* 0x010fca00078e18ff */
[----:B---3--:R-:W-:Y:S05]  /*00f0*/  @!P0 BRA `(.L_x_6) ;  /* 0x0000000800488947 */ /* 0x008fea0003800000 */
[----:B------:R-:W0:Y:S01]  /*0100*/  S2UR UR6, SR_CgaCtaId ;  /* 0x00000000000679c3 */ /* 0x000e220000008800 */
[----:B------:R-:W-:Y:S01]  /*0110*/  UMOV UR4, 0x400 ;  /* 0x0000040000047882 */ /* 0x000fe20000000000 */
[----:B------:R-:W-:Y:S01]  /*0120*/  ISETP.GE.U32.AND P0, PT, R4, 0x9, PT ;  /* 0x000000090400780c */ /* 0x000fe20003f06070 */
[----:B------:R-:W-:Y:S01]  /*0130*/  UIADD3 UR5, UPT, UPT, UR4, 0x100, URZ ;  /* 0x0000010004057890 */ /* 0x000fe2000fffe0ff */
[----:B------:R-:W-:Y:S01]  /*0140*/  LEA R22, R18, R23, 0x3 ;  /* 0x0000001712167211 */ /* 0x000fe200078e18ff */
[----:B------:R-:W-:Y:S01]  /*0150*/  VIADD R25, R4, 0x7 ;  /* 0x0000000704197836 */ /* 0x000fe20000000000 */
[----:B------:R-:W-:Y:S02]  /*0160*/  MOV R27, RZ ;  /* 0x000000ff001b7202 */ /* 0x000fe40000000f00 */
[----:B------:R-:W-:Y:S01]  /*0170*/  MOV R8, RZ ;  /* 0x000000ff00087202 */ /* 0x000fe20000000f00 */
[----:B0-----:R-:W-:Y:S02]  /*0180*/  ULEA UR4, UR6, UR4, 0x18 ;  /* 0x0000000406047291 */ /* 0x001fe4000f8ec0ff */
[----:B------:R-:W-:-:S04]  /*0190*/  ULEA UR5, UR6, UR5, 0x18 ;  /* 0x0000000506057291 */ /* 0x000fc8000f8ec0ff */
[----:B------:R-:W-:Y:S02]  /*01a0*/  LEA R24, R22, UR4, 0x2 ;  /* 0x0000000416187c11 */ /* 0x000fe4000f8e10ff */
[----:B------:R-:W-:Y:S02]  /*01b0*/  LEA R6, R18, UR4, 0x5 ;  /* 0x0000000412067c11 */ /* 0x000fe4000f8e28ff */
[----:B------:R-:W-:Y:S02]  /*01c0*/  LEA R22, R22, UR5, 0x2 ;  /* 0x0000000516167c11 */ /* 0x000fe4000f8e10ff */
[----:B------:R-:W-:Y:S01]  /*01d0*/  LEA R5, R23, UR5, 0x2 ;  /* 0x0000000517057c11 */ /* 0x000fe2000f8e10ff */
[----:B------:R-:W-:Y:S06]  /*01e0*/  @!P0 BRA `(.L_x_7) ;  /* 0x0000000400648947 */ /* 0x000fec0003800000 */
[----:B------:R-:W-:Y:S01]  /*01f0*/  IMAD.IADD R7, R7, 0x1, R18 ;  /* 0x0000000107077824 */ /* 0x000fe200078e0212 */
[----:B------:R-:W-:Y:S01]  /*0200*/  MOV R27, RZ ;  /* 0x000000ff001b7202 */ /* 0x000fe20000000f00 */
[--C-:B------:R-:W-:Y:S02]  /*0210*/  IMAD.MOV.U32 R17, RZ, RZ, R23.reuse ;  /* 0x000000ffff117224 */ /* 0x100fe400078e0017 */
[CC--:B------:R-:W-:Y:S01]  /*0220*/  IMAD R21, R7.reuse, R4.reuse, R23 ;  /* 0x0000000407157224 */ /* 0x0c0fe200078e0217 */
[----:B------:R-:W-:Y:S02]  /*0230*/  IADD3 R8, PT, PT, R7, 0x8, RZ ;  /* 0x0000000807087810 */ /* 0x000fe40007ffe0ff */
[----:B------:R-:W-:Y:S01]  /*0240*/  LEA R16, R16, R7, 0x3 ;  /* 0x0000000710107211 */ /* 0x000fe200078e18ff */
[----:B------:R-:W-:Y:S01]  /*0250*/  IMAD R21, R10, 0x8, R21 ;  /* 0x000000080a157824 */ /* 0x000fe200078e0215 */
[----:B------:R-:W-:Y:S01]  /*0260*/  SHF.R.U32.HI R7, RZ, 0x3, R25 ;  /* 0x00000003ff077819 */ /* 0x000fe20000011619 */
[----:B------:R-:W-:-:S02]  /*0270*/  IMAD R8, R8, R4, R23 ;  /* 0x0000000408087224 */ /* 0x000fc400078e0217 */
[----:B------:R-:W-:Y:S01]  /*0280*/  IMAD R16, R16, R4, R23 ;  /* 0x0000000410107224 */ /* 0x000fe200078e0217 */
[----:B------:R-:W-:Y:S02]  /*0290*/  LOP3.LUT R20, R7, 0xffffffe, RZ, 0xc0, !PT ;  /* 0x0ffffffe07147812 */ /* 0x000fe400078ec0ff */
[----:B------:R-:W-:Y:S02]  /*02a0*/  LEA R19, R10, R8, 0x3 ;  /* 0x000000080a137211 */ /* 0x000fe400078e18ff */
[----:B------:R-:W-:Y:S02]  /*02b0*/  MOV R7, R18 ;  /* 0x0000001200077202 */ /* 0x000fe40000000f00 */
[----:B------:R-:W-:-:S07]  /*02c0*/  IADD3 R20, PT, PT, -R20, RZ, RZ ;  /* 0x000000ff14147210 */ /* 0x000fce0007ffe1ff */
.L_x_8:
[----:B------:R-:W0:Y:S01]  /*02d0*/  LDC R4, c[0x0][0x398] ;  /* 0x0000e600ff047b82 */ /* 0x000e220000000800 */
[----:B------:R-:W-:Y:S02]  /*02e0*/  VIMNMX R11, PT, PT, R2, R17, !PT ;  /* 0x00000011020b7248 */ /* 0x000fe40007fe0100 */
[----:B------:R-:W-:-:S05]  /*02f0*/  CS2R R14, SRZ ;  /* 0x00000000000e7805 */ /* 0x000fca000001ff00 */
[----:B------:R-:W1:Y:S01]  /*0300*/  LDC.64 R28, c[0x0][0x380] ;  /* 0x0000e000ff1c7b82 */ /* 0x000e620000000a00 */
[-C--:B0-----:R-:W-:Y:S02]  /*0310*/  ISETP.GE.U32.AND P0, PT, R3, R4.reuse, PT ;  /* 0x000000040300720c */ /* 0x081fe40003f06070 */
[-C--:B------:R-:W-:Y:S02]  /*0320*/  ISETP.GE.AND P2, PT, R11, R4.reuse, PT ;  /* 0x000000040b00720c */ /* 0x080fe40003f46270 */
[----:B------:R-:W-:Y:S01]  /*0330*/  ISETP.GE.OR P1, PT, R7, R4, P0 ;  /* 0x000000040700720c */ /* 0x000fe20000726670 */
[----:B-1----:R-:W-:-:S10]  /*0340*/  IMAD.WIDE R28, R16, 0x4, R28 ;  /* 0x00000004101c7825 */ /* 0x002fd400078e021c */
        /* <DEDUP_REMOVED lines=9> */
[----:B------:R-:W1:Y:S01]  /*03e0*/  LDS R13, [R5+0x20] ;  /* 0x00002000050d7984 */ /* 0x000e620000000800 */
[----:B0-----:R-:W-:-:S03]  /*03f0*/  FFMA R8, R8, R26, R27 ;  /* 0x0000001a08087223 */ /* 0x001fc6000000001b */
[----:B------:R-:W0:Y:S04]  /*0400*/  LDS R26, [R5+0x40] ;  /* 0x00004000051a7984 */ /* 0x000e280000000800 */
[----:B------:R-:W2:Y:S01]  /*0410*/  LDS R27, [R5+0x60] ;  /* 0x00006000051b7984 */ /* 0x000ea20000000800 */
[----:B-1----:R-:W-:-:S03]  /*0420*/  FFMA R9, R13, R9, R8 ;  /* 0x000000090d097223 */ /* 0x002fc60000000008 */
[----:B------:R-:W-:Y:S04]  /*0430*/  LDS R8, [R5+0x80] ;  /* 0x0000800005087984 */ /* 0x000fe80000000800 */
[----:B------:R-:W1:Y:S01]  /*0440*/  LDS.128 R12, [R6+0x10] ;  /* 0x00001000060c7984 */ /* 0x000e620000000c00 */
[----:B0-----:R-:W-:-:S03]  /*0450*/  FFMA R10, R26, R10, R9 ;  /* 0x0000000a1a0a7223 */ /* 0x001fc60000000009 */
[----:B------:R-:W0:Y:S01]  /*0460*/  LDS R9, [R5+0xa0] ;  /* 0x0000a00005097984 */ /* 0x000e220000000800 */
[----:B--2---:R-:W-:Y:S01]  /*0470*/  FFMA R11, R27, R11, R10 ;  /* 0x0000000b1b0b7223 */ /* 0x004fe2000000000a */
[----:B------:R-:W-:-:S05]  /*0480*/  VIADD R27, R7, 0x8 ;  /* 0x00000008071b7836 */ /* 0x000fca0000000000 */
[----:B------:R-:W-:Y:S01]  /*0490*/  ISETP.GE.OR P0, PT, R27, R4, P0 ;  /* 0x000000041b00720c */ /* 0x000fe20000706670 */
[----:B-1----:R-:W-:Y:S01]  /*04a0*/  FFMA R8, R12, R8, R11 ;  /* 0x000000080c087223 */ /* 0x002fe2000000000b */
[----:B------:R-:W-:Y:S01]  /*04b0*/  VIADDMNMX R11, R17, 0x8, R2, !PT ;  /* 0x00000008110b7846 */ /* 0x000fe20007800102 */
[----:B------:R-:W-:Y:S03]  /*04c0*/  LDS R12, [R5+0xe0] ;  /* 0x0000e000050c7984 */ /* 0x000fe60000000800 */
[----:B------:R-:W-:Y:S02]  /*04d0*/  ISETP.GE.AND P1, PT, R11, R4, PT ;  /* 0x000000040b00720c */ /* 0x000fe40003f26270 */
[----:B------:R-:W1:Y:S01]  /*04e0*/  LDS R11, [R5+0xc0] ;  /* 0x0000c000050b7984 */ /* 0x000e620000000800 */
[----:B0-----:R-:W-:-:S04]  /*04f0*/  FFMA R10, R9, R13, R8 ;  /* 0x0000000d090a7223 */ /* 0x001fc80000000008 */
[----:B------:R-:W0:Y:S01]  /*0500*/  @!P0 LDC.64 R8, c[0x0][0x388] ;  /* 0x0000e200ff088b82 */ /* 0x000e220000000a00 */
[----:B------:R-:W-:-:S07]  /*0510*/  HFMA2 R13, -RZ, RZ, 0, 0 ;  /* 0x00000000ff0d7431 */ /* 0x000fce00000001ff */
[----:B------:R-:W-:Y:S01]  /*0520*/  BAR.SYNC.DEFER_BLOCKING 0x0 ;  /* 0x0000000000007b1d */ /* 0x000fe20000010000 */
[----:B0-----:R-:W-:Y:S01]  /*0530*/  @!P0 IMAD.WIDE R26, R19, 0x4, R8 ;  /* 0x00000004131a8825 */ /* 0x001fe200078e0208 */
[----:B------:R-:W-:-:S04]  /*0540*/  MOV R9, RZ ;  /* 0x000000ff00097202 */ /* 0x000fc80000000f00 */
[----:B------:R0:W2:Y:S04]  /*0550*/  @!P1 LDG.E R13, desc[UR8][R28.64+0x20] ;  /* 0x000020081c0d9981 */ /* 0x0000a8000c1e1900 */
[----:B------:R-:W3:Y:S01]  /*0560*/  @!P0 LDG.E R9, desc[UR8][R26.64] ;  /* 0x000000081a098981 */ /* 0x000ee2000c1e1900 */
[----:B-1----:R-:W-:-:S04]  /*0570*/  FFMA R14, R11, R14, R10 ;  /* 0x0000000e0b0e7223 */ /* 0x002fc8000000000a */
[----:B0-----:R-:W-:Y:S01]  /*0580*/  FFMA R29, R12, R15, R14 ;  /* 0x0000000f0c1d7223 */ /* 0x001fe2000000000e */
[----:B------:R-:W-:-:S05]  /*0590*/  VIADD R20, R20, 0x2 ;  /* 0x0000000214147836 */ /* 0x000fca0000000000 */
[----:B------:R-:W-:Y:S01]  /*05a0*/  ISETP.NE.AND P0, PT, R20, RZ, PT ;  /* 0x000000ff1400720c */ /* 0x000fe20003f05270 */
[----:B------:R-:W-:Y:S01]  /*05b0*/  VIADD R7, R7, 0x10 ;  /* 0x0000001007077836 */ /* 0x000fe20000000000 */
[----:B------:R-:W-:Y:S02]  /*05c0*/  IADD3 R17, PT, PT, R17, 0x10, RZ ;  /* 0x0000001011117810 */ /* 0x000fe40007ffe0ff */
[----:B------:R-:W-:Y:S02]  /*05d0*/  IADD3 R16, PT, PT, R16, 0x10, RZ ;  /* 0x0000001010107810 */ /* 0x000fe40007ffe0ff */
[C---:B------:R-:W-:Y:S02]  /*05e0*/  LEA R21, R4.reuse, R21, 0x4 ;  /* 0x0000001504157211 */ /* 0x040fe400078e20ff */
        /* <DEDUP_REMOVED lines=8> */
[----:B------:R-:W3:Y:S01]  /*0670*/  LDS R28, [R5+0x60] ;  /* 0x00006000051c7984 */ /* 0x000ee20000000800 */
        /* <DEDUP_REMOVED lines=8> */
[----:B------:R-:W2:Y:S01]  /*0700*/  LDS R8, [R5+0xc0] ;  /* 0x0000c00005087984 */ /* 0x000ea20000000800 */
[----:B0-----:R-:W-:-:S04]  /*0710*/  FFMA R12, R12, R9, R11 ;  /* 0x000000090c0c7223 */ /* 0x001fc8000000000b */
[----:B-1----:R-:W-:-:S04]  /*0720*/  FFMA R13, R27, R13, R12 ;  /* 0x0000000d1b0d7223 */ /* 0x002fc8000000000c */
[----:B--2---:R-:W-:-:S04]  /*0730*/  FFMA R8, R8, R14, R13 ;  /* 0x0000000e08087223 */ /* 0x004fc8000000000d */
[----:B------:R-:W-:Y:S01]  /*0740*/  FFMA R27, R29, R15, R8 ;  /* 0x0000000f1d1b7223 */ /* 0x000fe20000000008 */
[----:B------:R-:W-:Y:S06]  /*0750*/  BAR.SYNC.DEFER_BLOCKING 0x0 ;  /* 0x0000000000007b1d */ /* 0x000fec0000010000 */
[----:B------:R-:W-:Y:S05]  /*0760*/  @P0 BRA `(.L_x_8) ;  /* 0xfffffff800d80947 */ /* 0x000fea000383ffff */
[----:B------:R-:W-:-:S07]  /*0770*/  LOP3.LUT R8, R25, 0x7ffffff0, RZ, 0xc0, !PT ;  /* 0x7ffffff019087812 */ /* 0x000fce00078ec0ff */
.L_x_7:
[----:B------:R-:W-:-:S13]  /*0780*/  LOP3.LUT P0, RZ, R25, 0x8, RZ, 0xc0, !PT ;  /* 0x0000000819ff7812 */ /* 0x000fda000780c0ff */
[----:B------:R-:W-:Y:S05]  /*0790*/  @!P0 BRA `(.L_x_6) ;  /* 0x0000000000a08947 */ /* 0x000fea0003800000 */
[----:B------:R-:W-:Y:S01]  /*07a0*/  IMAD.IADD R13, R23, 0x1, R8 ;  /* 0x00000001170d7824 */ /* 0x000fe200078e0208 */
[----:B------:R-:W-:Y:S02]  /*07b0*/  IADD3 R15, PT, PT, R18, R8, RZ ;  /* 0x00000008120f7210 */ /* 0x000fe40007ffe0ff */
[-C--:B------:R-:W-:Y:S02]  /*07c0*/  ISETP.GE.U32.AND P0, PT, R3, R4.reuse, PT ;  /* 0x000000040300720c */ /* 0x080fe40003f06070 */
[----:B------:R-:W-:Y:S02]  /*07d0*/  VIMNMX R7, PT, PT, R2, R13, !PT ;  /* 0x0000000d02077248 */ /* 0x000fe40007fe0100 */
[-C--:B------:R-:W-:Y:S02]  /*07e0*/  ISETP.GE.OR P0, PT, R15, R4.reuse, P0 ;  /* 0x000000040f00720c */ /* 0x080fe40000706670 */
[----:B------:R-:W-:Y:S02]  /*07f0*/  ISETP.GE.AND P1, PT, R7, R4, PT ;  /* 0x000000040700720c */ /* 0x000fe40003f26270 */
[----:B------:R-:W-:-:S09]  /*0800*/  MOV R19, RZ ;  /* 0x000000ff00137202 */ /* 0x000fd20000000f00 */
[----:B------:R-:W0:Y:S01]  /*0810*/  @!P0 LDC.64 R16, c[0x0][0x388] ;  /* 0x0000e200ff108b82 */ /* 0x000e220000000a00 */
[----:B------:R-:W-:Y:S01]  /*0820*/  @!P0 IADD3 R11, PT, PT, R0, R3, RZ ;  /* 0x00000003000b8210 */ /* 0x000fe20007ffe0ff */
[----:B------:R-:W-:-:S04]  /*0830*/  @!P1 IMAD R7, R2, R4, R0 ;  /* 0x0000000402079224 */ /* 0x000fc800078e0200 */
[----:B------:R-:W-:Y:S02]  /*0840*/  @!P1 IMAD.IADD R13, R13, 0x1, R7 ;  /* 0x000000010d0d9824 */ /* 0x000fe400078e0207 */
[----:B------:R-:W-:Y:S01]  /*0850*/  HFMA2 R7, -RZ, RZ, 0, 0 ;  /* 0x00000000ff077431 */ /* 0x000fe200000001ff */
[----:B------:R-:W1:Y:S01]  /*0860*/  @!P1 LDC.64 R8, c[0x0][0x380] ;  /* 0x0000e000ff089b82 */ /* 0x000e620000000a00 */
[----:B------:R-:W-:-:S04]  /*0870*/  @!P0 IMAD R11, R15, R4, R11 ;  /* 0x000000040f0b8224 */ /* 0x000fc800078e020b */
[----:B0-----:R-:W-:-:S05]  /*0880*/  @!P0 IMAD.WIDE R16, R11, 0x4, R16 ;  /* 0x000000040b108825 */ /* 0x001fca00078e0210 */
[----:B------:R-:W2:Y:S01]  /*0890*/  @!P0 LDG.E R19, desc[UR8][R16.64] ;  /* 0x0000000810138981 */ /* 0x000ea2000c1e1900 */
[----:B-1----:R-:W-:-:S05]  /*08a0*/  @!P1 IMAD.WIDE R12, R13, 0x4, R8 ;  /* 0x000000040d0c9825 */ /* 0x002fca00078e0208 */
[----:B------:R-:W3:Y:S04]  /*08b0*/  @!P1 LDG.E R7, desc[UR8][R12.64] ;  /* 0x000000080c079981 */ /* 0x000ee8000c1e1900 */
[----:B---3--:R-:W-:Y:S04]  /*08c0*/  STS [R24], R7 ;  /* 0x0000000718007388 */ /* 0x008fe80000000800 */
[----:B--2---:R-:W-:Y:S01]  /*08d0*/  STS [R22], R19 ;  /* 0x0000001316007388 */ /* 0x004fe20000000800 */
[----:B------:R-:W-:Y:S06]  /*08e0*/  BAR.SYNC.DEFER_BLOCKING 0x0 ;  /* 0x0000000000007b1d */ /* 0x000fec0000010000 */
[----:B------:R-:W-:Y:S04]  /*08f0*/  LDS R18, [R5] ;  /* 0x0000000005127984 */ /* 0x000fe80000000800 */
[----:B------:R-:W0:Y:S04]  /*0900*/  LDS.128 R8, [R6] ;  /* 0x0000000006087984 */ /* 0x000e280000000c00 */
[----:B------:R-:W1:Y:S04]  /*0910*/  LDS R21, [R5+0x20] ;  /* 0x0000200005157984 */ /* 0x000e680000000800 */
[----:B------:R-:W2:Y:S04]  /*0920*/  LDS R20, [R5+0x40] ;  /* 0x0000400005147984 */ /* 0x000ea80000000800 */
[----:B------:R-:W3:Y:S04]  /*0930*/  LDS R23, [R5+0x60] ;  /* 0x0000600005177984 */ /* 0x000ee80000000800 */
[----:B------:R-:W-:Y:S04]  /*0940*/  LDS R25, [R5+0x80] ;  /* 0x0000800005197984 */ /* 0x000fe80000000800 */
[----:B------:R-:W4:Y:S04]  /*0950*/  LDS.128 R12, [R6+0x10] ;  /* 0x00001000060c7984 */ /* 0x000f280000000c00 */
[----:B------:R-:W5:Y:S04]  /*0960*/  LDS R17, [R5+0xa0] ;  /* 0x0000a00005117984 */ /* 0x000f680000000800 */
[----:B------:R-:W5:Y:S04]  /*0970*/  LDS R16, [R5+0xc0] ;  /* 0x0000c00005107984 */ /* 0x000f680000000800 */
[----:B------:R-:W5:Y:S01]  /*0980*/  LDS R7, [R5+0xe0] ;  /* 0x0000e00005077984 */ /* 0x000f620000000800 */
[----:B0-----:R-:W-:-:S04]  /*0990*/  FFMA R8, R8, R18, R27 ;  /* 0x0000001208087223 */ /* 0x001fc8000000001b */
[----:B-1----:R-:W-:-:S04]  /*09a0*/  FFMA R9, R21, R9, R8 ;  /* 0x0000000915097223 */ /* 0x002fc80000000008 */
[----:B--2---:R-:W-:-:S04]  /*09b0*/  FFMA R10, R20, R10, R9 ;  /* 0x0000000a140a7223 */ /* 0x004fc80000000009 */
[----:B---3--:R-:W-:-:S04]  /*09c0*/  FFMA R11, R23, R11, R10 ;  /* 0x0000000b170b7223 */ /* 0x008fc8000000000a */
[----:B----4-:R-:W-:-:S04]  /*09d0*/  FFMA R12, R12, R25, R11 ;  /* 0x000000190c0c7223 */ /* 0x010fc8000000000b */
[----:B-----5:R-:W-:-:S04]  /*09e0*/  FFMA R13, R17, R13, R12 ;  /* 0x0000000d110d7223 */ /* 0x020fc8000000000c */
[----:B------:R-:W-:-:S04]  /*09f0*/  FFMA R14, R16, R14, R13 ;  /* 0x0000000e100e7223 */ /* 0x000fc8000000000d */
[----:B------:R-:W-:Y:S01]  /*0a00*/  FFMA R27, R7, R15, R14 ;  /* 0x0000000f071b7223 */ /* 0x000fe2000000000e */
[----:B------:R-:W-:Y:S06]  /*0a10*/  BAR.SYNC.DEFER_BLOCKING 0x0 ;  /* 0x0000000000007b1d */ /* 0x000fec0000010000 */
.L_x_6:
        /* <DEDUP_REMOVED lines=9> */
.L_x_9:
        /* <DEDUP_REMOVED lines=13> */
.L_x_19:


//--------------------- .text._Z18multiBatch_param_kILi4EEvPfS0_S0_i --------------------------
	.section	.text._Z18multiBatch_param_kILi4EEvPfS0_S0_i,"ax",@progbits
	.align	128
        .global         _Z18multiBatch_param_kILi4EEvPfS0_S0_i
        .type           _Z18multiBatch_param_kILi4EEvPfS0_S0_i,@function
        .size           _Z18multiBatch_param_kILi4EEvPfS0_S0_i,(.L_x_20 - _Z18multiBatch_param_kILi4EEvPfS0_S0_i)
        .other          _Z18multiBatch_param_kILi4EEvPfS0_S0_i,@"STO_CUDA_ENTRY STV_DEFAULT"
_Z18multiBatch_param_kILi4EEvPfS0_S0_i:
.text._Z18multiBatch_param_kILi4EEvPfS0_S0_i:
[----:B------:R-:W-:Y:S01]  /*0000*/  LDC R1, c[0x0][0x37c] ;  /* 0x0000df00ff017b82 */ /* 0x000fe20000000800 */
[----:B------:R-:W0:Y:S01]  /*0010*/  LDCU UR5, c[0x0][0x398] ;  /* 0x00007300ff0577ac */ /* 0x000e220008000800 */
[----:B------:R-:W1:Y:S06]  /*0020*/  S2R R26, SR_CTAID.X ;  /* 0x00000000001a7919 */ /* 0x000e6c0000002500 */
[----:B------:R-:W2:Y:S01]  /*0030*/  S2UR UR4, SR_CTAID.Z ;  /* 0x00000000000479c3 */ /* 0x000ea20000002700 */
[----:B------:R-:W-:Y:S01]  /*0040*/  IMAD.MOV.U32 R15, RZ, RZ, RZ ;  /* 0x000000ffff0f7224 */ /* 0x000fe200078e00ff */
        /* <DEDUP_REMOVED lines=8> */
[----:B-1----:R-:W-:Y:S01]  /*00d0*/  LEA R5, R26, R6, 0x2 ;  /* 0x000000061a057211 */ /* 0x002fe200078e10ff */
[----:B----4-:R-:W-:-:S06]  /*00e0*/  IMAD R2, R10, 0x4, R7 ;  /* 0x000000040a027824 */ /* 0x010fcc00078e0207 */
[----:B---3--:R-:W-:Y:S05]  /*00f0*/  @!P0 BRA `(.L_x_10) ;  /* 0x0000000400e08947 */ /* 0x008fea0003800000 */
[----:B------:R-:W0:Y:S01]  /*0100*/  S2UR UR6, SR_CgaCtaId ;  /* 0x00000000000679c3 */ /* 0x000e220000008800 */
[----:B------:R-:W-:Y:S01]  /*0110*/  UMOV UR4, 0x400 ;  /* 0x0000040000047882 */ /* 0x000fe20000000000 */
[----:B------:R-:W-:Y:S01]  /*0120*/  ISETP.GE.U32.AND P0, PT, R0, 0x5, PT ;  /* 0x000000050000780c */ /* 0x000fe20003f06070 */
[----:B------:R-:W-:Y:S01]  /*0130*/  UIADD3 UR5, UPT, UPT, UR4, 0x40, URZ ;  /* 0x0000004004057890 */ /* 0x000fe2000fffe0ff */
[----:B------:R-:W-:Y:S01]  /*0140*/  LEA R22, R6, R7, 0x2 ;  /* 0x0000000706167211 */ /* 0x000fe200078e10ff */
[----:B------:R-:W-:Y:S02]  /*0150*/  HFMA2 R15, -RZ, RZ, 0, 0 ;  /* 0x00000000ff0f7431 */ /* 0x000fe400000001ff */
[----:B------:R-:W-:Y:S02]  /*0160*/  VIADD R17, R0, 0x3 ;  /* 0x0000000300117836 */ /* 0x000fe40000000000 */
[----:B------:R-:W-:Y:S01]  /*0170*/  IMAD.MOV.U32 R8, RZ, RZ, RZ ;  /* 0x000000ffff087224 */ /* 0x000fe200078e00ff */
[----:B0-----:R-:W-:-:S02]  /*0180*/  ULEA UR4, UR6, UR4, 0x18 ;  /* 0x0000000406047291 */ /* 0x001fc4000f8ec0ff */
[----:B------:R-:W-:-:S04]  /*0190*/  ULEA UR5, UR6, UR5, 0x18 ;  /* 0x0000000506057291 */ /* 0x000fc8000f8ec0ff */
[----:B------:R-:W-:Y:S02]  /*01a0*/  LEA R18, R22, UR4, 0x2 ;  /* 0x0000000416127c11 */ /* 0x000fe4000f8e10ff */
[----:B------:R-:W-:Y:S02]  /*01b0*/  LEA R19, R6, UR4, 0x4 ;  /* 0x0000000406137c11 */ /* 0x000fe4000f8e20ff */
[----:B------:R-:W-:Y:S02]  /*01c0*/  LEA R22, R22, UR5, 0x2 ;  /* 0x0000000516167c11 */ /* 0x000fe4000f8e10ff */
[----:B------:R-:W-:Y:S01]  /*01d0*/  LEA R4, R7, UR5, 0x2 ;  /* 0x0000000507047c11 */ /* 0x000fe2000f8e10ff */
[----:B------:R-:W-:Y:S06]  /*01e0*/  @!P0 BRA `(.L_x_11) ;  /* 0x0000000400208947 */ /* 0x000fec0003800000 */
[----:B------:R-:W-:Y:S01]  /*01f0*/  IADD3 R9, PT, PT, R9, R6, RZ ;  /* 0x0000000609097210 */ /* 0x000fe20007ffe0ff */
[----:B------:R-:W-:Y:S01]  /*0200*/  IMAD.MOV.U32 R15, RZ, RZ, RZ ;  /* 0x000000ffff0f7224 */ /* 0x000fe200078e00ff */
[----:B------:R-:W-:Y:S01]  /*0210*/  MOV R16, R7 ;  /* 0x0000000700107202 */ /* 0x000fe20000000f00 */
[----:B------:R-:W-:Y:S01]  /*0220*/  IMAD.MOV.U32 R23, RZ, RZ, R6 ;  /* 0x000000ffff177224 */ /* 0x000fe200078e0006 */
[----:B------:R-:W-:Y:S01]  /*0230*/  LEA R26, R26, R9, 0x2 ;  /* 0x000000091a1a7211 */ /* 0x000fe200078e10ff */
[C---:B------:R-:W-:Y:S02]  /*0240*/  VIADD R8, R9.reuse, 0x4 ;  /* 0x0000000409087836 */ /* 0x040fe40000000000 */
[-CC-:B------:R-:W-:Y:S02]  /*0250*/  IMAD R9, R9, R0.reuse, R7.reuse ;  /* 0x0000000009097224 */ /* 0x180fe400078e0207 */
[-C--:B------:R-:W-:Y:S01]  /*0260*/  IMAD R25, R8, R0.reuse, R7 ;  /* 0x0000000008197224 */ /* 0x080fe200078e0207 */
[----:B------:R-:W-:Y:S01]  /*0270*/  SHF.R.U32.HI R8, RZ, 0x2, R17 ;  /* 0x00000002ff087819 */ /* 0x000fe20000011611 */
[----:B------:R-:W-:-:S02]  /*0280*/  IMAD R26, R26, R0, R7 ;  /* 0x000000001a1a7224 */ /* 0x000fc400078e0207 */
[----:B------:R-:W-:Y:S01]  /*0290*/  IMAD R27, R10, 0x4, R9 ;  /* 0x000000040a1b7824 */ /* 0x000fe200078e0209 */
[----:B------:R-:W-:Y:S02]  /*02a0*/  LOP3.LUT R8, R8, 0x1ffffffe, RZ, 0xc0, !PT ;  /* 0x1ffffffe08087812 */ /* 0x000fe400078ec0ff */
[----:B------:R-:W-:Y:S02]  /*02b0*/  LEA R25, R10, R25, 0x2 ;  /* 0x000000190a197211 */ /* 0x000fe400078e10ff */
[----:B------:R-:W-:-:S07]  /*02c0*/  IADD3 R24, PT, PT, -R8, RZ, RZ ;  /* 0x000000ff08187210 */ /* 0x000fce0007ffe1ff */
.L_x_12:
[----:B------:R-:W0:Y:S01]  /*02d0*/  LDC R0, c[0x0][0x398] ;  /* 0x0000e600ff007b82 */ /* 0x000e220000000800 */
[----:B------:R-:W-:Y:S01]  /*02e0*/  VIMNMX R11, PT, PT, R5, R16, !PT ;  /* 0x00000010050b7248 */ /* 0x000fe20007fe0100 */
[----:B------:R-:W-:Y:S01]  /*02f0*/  IMAD.MOV.U32 R14, RZ, RZ, RZ ;  /* 0x000000ffff0e7224 */ /* 0x000fe200078e00ff */
[----:B------:R-:W-:-:S05]  /*0300*/  MOV R29, RZ ;  /* 0x000000ff001d7202 */ /* 0x000fca0000000f00 */
        /* <DEDUP_REMOVED lines=15> */
[----:B0-----:R-:W-:Y:S01]  /*0400*/  FFMA R8, R8, R28, R15 ;  /* 0x0000001c08087223 */ /* 0x001fe2000000000f */
[----:B------:R-:W-:-:S05]  /*0410*/  VIADD R28, R23, 0x4 ;  /* 0x00000004171c7836 */ /* 0x000fca0000000000 */
[----:B------:R-:W-:Y:S01]  /*0420*/  ISETP.GE.OR P0, PT, R28, R0, P0 ;  /* 0x000000001c00720c */ /* 0x000fe20000706670 */
[----:B-1----:R-:W-:Y:S01]  /*0430*/  FFMA R12, R13, R9, R8 ;  /* 0x000000090d0c7223 */ /* 0x002fe20000000008 */
[----:B------:R-:W-:Y:S04]  /*0440*/  LDS R28, [R4+0x30] ;  /* 0x00003000041c7984 */ /* 0x000fe80000000800 */
[----:B------:R-:W0:Y:S07]  /*0450*/  LDS R13, [R4+0x20] ;  /* 0x00002000040d7984 */ /* 0x000e2e0000000800 */
[----:B------:R-:W1:Y:S01]  /*0460*/  @!P0 LDC.64 R8, c[0x0][0x388] ;  /* 0x0000e200ff088b82 */ /* 0x000e620000000a00 */
[----:B------:R-:W-:Y:S01]  /*0470*/  VIADDMNMX R15, R16, 0x4, R5, !PT ;  /* 0x00000004100f7846 */ /* 0x000fe20007800105 */
[----:B------:R-:W-:-:S03]  /*0480*/  HFMA2 R29, -RZ, RZ, 0, 0 ;  /* 0x00000000ff1d7431 */ /* 0x000fc600000001ff */
[----:B------:R-:W-:-:S03]  /*0490*/  ISETP.GE.AND P1, PT, R15, R0, PT ;  /* 0x000000000f00720c */ /* 0x000fc60003f26270 */
[----:B------:R-:W-:Y:S01]  /*04a0*/  BAR.SYNC.DEFER_BLOCKING 0x0 ;  /* 0x0000000000007b1d */ /* 0x000fe20000010000 */
[----:B------:R-:W-:Y:S02]  /*04b0*/  IMAD.MOV.U32 R15, RZ, RZ, RZ ;  /* 0x000000ffff0f7224 */ /* 0x000fe400078e00ff */
[----:B-1----:R-:W-:-:S07]  /*04c0*/  @!P0 IMAD.WIDE R8, R25, 0x4, R8 ;  /* 0x0000000419088825 */ /* 0x002fce00078e0208 */
[----:B------:R-:W2:Y:S04]  /*04d0*/  @!P1 LDG.E R29, desc[UR8][R20.64+0x10] ;  /* 0x00001008141d9981 */ /* 0x000ea8000c1e1900 */
[----:B------:R-:W3:Y:S01]  /*04e0*/  @!P0 LDG.E R15, desc[UR8][R8.64] ;  /* 0x00000008080f8981 */ /* 0x000ee2000c1e1900 */
[----:B0-----:R-:W-:-:S04]  /*04f0*/  FFMA R10, R13, R10, R12 ;  /* 0x0000000a0d0a7223 */ /* 0x001fc8000000000c */
[----:B------:R-:W-:Y:S01]  /*0500*/  FFMA R28, R28, R11, R10 ;  /* 0x0000000b1c1c7223 */ /* 0x000fe2000000000a */
[----:B------:R-:W-:-:S04]  /*0510*/  IADD3 R24, PT, PT, R24, 0x2, RZ ;  /* 0x0000000218187810 */ /* 0x000fc80007ffe0ff */
[----:B------:R-:W-:Y:S01]  /*0520*/  ISETP.NE.AND P0, PT, R24, RZ, PT ;  /* 0x000000ff1800720c */ /* 0x000fe20003f05270 */
[----:B------:R-:W-:Y:S01]  /*0530*/  VIADD R16, R16, 0x8 ;  /* 0x0000000810107836 */ /* 0x000fe20000000000 */
[----:B------:R-:W-:Y:S01]  /*0540*/  IADD3 R26, PT, PT, R26, 0x8, RZ ;  /* 0x000000081a1a7810 */ /* 0x000fe20007ffe0ff */
[----:B------:R-:W-:Y:S01]  /*0550*/  VIADD R23, R23, 0x8 ;  /* 0x0000000817177836 */ /* 0x000fe20000000000 */
[C---:B------:R-:W-:Y:S01]  /*0560*/  LEA R27, R0.reuse, R27, 0x3 ;  /* 0x0000001b001b7211 */ /* 0x040fe200078e18ff */
[----:B------:R-:W-:Y:S01]  /*0570*/  IMAD R25, R0, 0x8, R25 ;  /* 0x0000000800197824 */ /* 0x000fe200078e0219 */
        /* <DEDUP_REMOVED lines=8> */
[----:B0-----:R-:W-:-:S04]  /*0600*/  FFMA R12, R12, R9, R28 ;  /* 0x000000090c0c7223 */ /* 0x001fc8000000001c */
[----:B-1----:R-:W-:-:S04]  /*0610*/  FFMA R11, R11, R13, R12 ;  /* 0x0000000d0b0b7223 */ /* 0x002fc8000000000c */
[----:B--2---:R-:W-:-:S04]  /*0620*/  FFMA R10, R10, R14, R11 ;  /* 0x0000000e0a0a7223 */ /* 0x004fc8000000000b */
[----:B---3--:R-:W-:Y:S01]  /*0630*/  FFMA R15, R21, R15, R10 ;  /* 0x0000000f150f7223 */ /* 0x008fe2000000000a */
[----:B------:R-:W-:Y:S06]  /*0640*/  BAR.SYNC.DEFER_BLOCKING 0x0 ;  /* 0x0000000000007b1d */ /* 0x000fec0000010000 */
[----:B------:R-:W-:Y:S05]  /*0650*/  @P0 BRA `(.L_x_12) ;  /* 0xfffffffc001c0947 */ /* 0x000fea000383ffff */
[----:B------:R-:W-:-:S07]  /*0660*/  LOP3.LUT R8, R17, 0x7ffffff8, RZ, 0xc0, !PT ;  /* 0x7ffffff811087812 */ /* 0x000fce00078ec0ff */
.L_x_11:
[----:B------:R-:W-:-:S13]  /*0670*/  LOP3.LUT P0, RZ, R17, 0x4, RZ, 0xc0, !PT ;  /* 0x0000000411ff7812 */ /* 0x000fda000780c0ff */
[----:B------:R-:W-:Y:S05]  /*0680*/  @!P0 BRA `(.L_x_10) ;  /* 0x00000000007c8947 */ /* 0x000fea0003800000 */
[----:B------:R-:W-:Y:S01]  /*0690*/  IADD3 R10, PT, PT, R7, R8, RZ ;  /* 0x00000008070a7210 */ /* 0x000fe20007ffe0ff */
[----:B------:R-:W-:Y:S01]  /*06a0*/  IMAD.IADD R11, R6, 0x1, R8 ;  /* 0x00000001060b7824 */ /* 0x000fe200078e0208 */
[----:B------:R-:W-:Y:S01]  /*06b0*/  ISETP.GE.U32.AND P0, PT, R2, R0, PT ;  /* 0x000000000200720c */ /* 0x000fe20003f06070 */
[----:B------:R-:W-:Y:S01]  /*06c0*/  IMAD.MOV.U32 R17, RZ, RZ, RZ ;  /* 0x000000ffff117224 */ /* 0x000fe200078e00ff */
[----:B------:R-:W-:Y:S02]  /*06d0*/  VIMNMX R7, PT, PT, R5, R10, !PT ;  /* 0x0000000a05077248 */ /* 0x000fe40007fe0100 */
[-C--:B------:R-:W-:Y:S02]  /*06e0*/  ISETP.GE.OR P0, PT, R11, R0.reuse, P0 ;  /* 0x000000000b00720c */ /* 0x080fe40000706670 */
[----:B------:R-:W-:Y:S02]  /*06f0*/  ISETP.GE.AND P1, PT, R7, R0, PT ;  /* 0x000000000700720c */ /* 0x000fe40003f26270 */
[----:B------:R-:W-:-:S09]  /*0700*/  MOV R21, RZ ;  /* 0x000000ff00157202 */ /* 0x000fd20000000f00 */
[----:B------:R-:W0:Y:S01]  /*0710*/  @!P0 LDC.64 R12, c[0x0][0x388] ;  /* 0x0000e200ff0c8b82 */ /* 0x000e220000000a00 */
[----:B------:R-:W-:Y:S01]  /*0720*/  @!P0 IADD3 R9, PT, PT, R3, R2, RZ ;  /* 0x0000000203098210 */ /* 0x000fe20007ffe0ff */
[----:B------:R-:W-:-:S04]  /*0730*/  @!P1 IMAD R8, R5, R0, R3 ;  /* 0x0000000005089224 */ /* 0x000fc800078e0203 */
[----:B------:R-:W-:Y:S01]  /*0740*/  @!P0 IMAD R11, R11, R0, R9 ;  /* 0x000000000b0b8224 */ /* 0x000fe200078e0209 */
[----:B------:R-:W-:Y:S01]  /*0750*/  @!P1 IADD3 R9, PT, PT, R10, R8, RZ ;  /* 0x000000080a099210 */ /* 0x000fe20007ffe0ff */
[----:B------:R-:W1:Y:S02]  /*0760*/  @!P1 LDC.64 R6, c[0x0][0x380] ;  /* 0x0000e000ff069b82 */ /* 0x000e640000000a00 */
        /* <DEDUP_REMOVED lines=17> */
.L_x_10:
        /* <DEDUP_REMOVED lines=9> */
.L_x_13:
        /* <DEDUP_REMOVED lines=15> */
.L_x_20:


//--------------------- .text._Z14multiBatch_4_kPfS_S_i --------------------------
	.section	.text._Z14multiBatch_4_kPfS_S_i,"ax",@progbits
	.align	128
        .global         _Z14multiBatch_4_kPfS_S_i
        .type           _Z14multiBatch_4_kPfS_S_i,@function
        .size           _Z14multiBatch_4_kPfS_S_i,(.L_x_21 - _Z14multiBatch_4_kPfS_S_i)
        .other          _Z14multiBatch_4_kPfS_S_i,@"STO_CUDA_ENTRY STV_DEFAULT"
_Z14multiBatch_4_kPfS_S_i:
.text._Z14multiBatch_4_kPfS_S_i:
        /* <DEDUP_REMOVED lines=37> */
.L_x_15:
        /* <DEDUP_REMOVED lines=59> */
.L_x_14:
        /* <DEDUP_REMOVED lines=9> */
.L_x_16:
        /* <DEDUP_REMOVED lines=15> */
.L_x_21:


//--------------------- .nv.shared._Z18multiBatch_param_kILi32EEvPfS0_S0_i --------------------------
	.section	.nv.shared._Z18multiBatch_param_kILi32EEvPfS0_S0_i,"aw",@nobits
	.sectionflags	@""
	.align	4
.nv.shared._Z18multiBatch_param_kILi32EEvPfS0_S0_i:
	.zero		9216


//--------------------- .nv.shared.reserved.0     --------------------------
	.section	.nv.shared.reserved.0,"aw",@nobits
	.weak		__nv_reservedSMEM_offset_0_alias
	.size		__nv_reservedSMEM_offset_0_alias, 0, 64
	.other		__nv_reservedSMEM_offset_0_alias,@"STO_CUDA_RESERVED_SHARED STV_DEFAULT"
__nv_reservedSMEM_offset_0_alias:
	.zero		0
	.zero		64


//--------------------- .nv.shared._Z18multiBatch_param_kILi16EEvPfS0_S0_i --------------------------
	.section	.nv.shared._Z18multiBatch_param_kILi16EEvPfS0_S0_i,"aw",@nobits
	.sectionflags	@""
	.align	4
.nv.shared._Z18multiBatch_param_kILi16EEvPfS0_S0_i:
	.zero		3072


//--------------------- .nv.shared._Z18multiBatch_param_kILi8EEvPfS0_S0_i --------------------------
	.section	.nv.shared._Z18multiBatch_param_kILi8EEvPfS0_S0_i,"aw",@nobits
	.sectionflags	@""
	.align	4
.nv.shared._Z18multiBatch_param_kILi8EEvPfS0_S0_i:
	.zero		1536


//--------------------- .nv.shared._Z18multiBatch_param_kILi4EEvPfS0_S0_i --------------------------
	.section	.nv.shared._Z18multiBatch_param_kILi4EEvPfS0_S0_i,"aw",@nobits
	.sectionflags	@""
	.align	4
.nv.shared._Z18multiBatch_param_kILi4EEvPfS0_S0_i:
	.zero		1152


//--------------------- .nv.shared._Z14multiBatch_4_kPfS_S_i --------------------------
	.section	.nv.shared._Z14multiBatch_4_kPfS_S_i,"aw",@nobits
	.sectionflags	@""
	.align	4
.nv.shared._Z14multiBatch_4_kPfS_S_i:
	.zero		3072


//--------------------- .nv.constant0._Z18multiBatch_param_kILi32EEvPfS0_S0_i --------------------------
	.section	.nv.constant0._Z18multiBatch_param_kILi32EEvPfS0_S0_i,"a",@progbits
	.sectionflags	@""
	.align	4
.nv.constant0._Z18multiBatch_param_kILi32EEvPfS0_S0_i:
	.zero		924


//--------------------- .nv.constant0._Z18multiBatch_param_kILi16EEvPfS0_S0_i --------------------------
	.section	.nv.constant0._Z18multiBatch_param_kILi16EEvPfS0_S0_i,"a",@progbits
	.sectionflags	@""
	.align	4
.nv.constant0._Z18multiBatch_param_kILi16EEvPfS0_S0_i:
	.zero		924


//--------------------- .nv.constant0._Z18multiBatch_param_kILi8EEvPfS0_S0_i --------------------------
	.section	.nv.constant0._Z18multiBatch_param_kILi8EEvPfS0_S0_i,"a",@progbits
	.sectionflags	@""
	.align	4
.nv.constant0._Z18multiBatch_param_kILi8EEvPfS0_S0_i:
	.zero		924


//--------------------- .nv.constant0._Z18multiBatch_param_kILi4EEvPfS0_S0_i --------------------------
	.section	.nv.constant0._Z18multiBatch_param_kILi4EEvPfS0_S0_i,"a",@progbits
	.sectionflags	@""
	.align	4
.nv.constant0._Z18multiBatch_param_kILi4EEvPfS0_S0_i:
	.zero		924


//--------------------- .nv.constant0._Z14multiBatch_4_kPfS_S_i --------------------------
	.section	.nv.constant0._Z14multiBatch_4_kPfS_S_i,"a",@progbits
	.sectionflags	@""
	.align	4
.nv.constant0._Z14multiBatch_4_kPfS_S_i:
	.zero		924


//--------------------- SYMBOLS --------------------------

	.type		.nv.reservedSmem.offset0,@object
	.size		.nv.reservedSmem.offset0,0x4
	.type		.nv.reservedSmem.cap,@object
	.size		.nv.reservedSmem.cap,0x4
